	.target	sm_100a

	.elftype	@"ET_EXEC"


//--------------------- .note.nv.tkinfo           --------------------------
	.section	.note.nv.tkinfo,"",@"SHT_NOTE"
	.sectionflags	@"SHF_NOTE_NV_TKINFO"
	.tkinfo
        /*0018*/ 	.word	0x00000002
        /*0030*/ 	.string	""
        /*0030*/ 	.string	"ptxas"
        /*0030*/ 	.string	"Cuda compilation tools, release 13.0, V13.0.88"
        /*0030*/ 	.string	"Build cuda_13.0.r13.0/compiler.36424714_0"
        /*0030*/ 	.string	"-arch sm_100a -m 64 "



//--------------------- .note.nv.cuinfo           --------------------------
	.section	.note.nv.cuinfo,"",@"SHT_NOTE"
	.sectionflags	@"SHF_NOTE_NV_CUINFO"
        /*0018*/ 	.short	0x0002
        /*001a*/ 	.short	0x0064
        /*001c*/ 	.short	0x0082
	.zero		2


//--------------------- .nv.info                  --------------------------
	.section	.nv.info,"",@"SHT_CUDA_INFO"
	.align	4


	//----- nvinfo : EIATTR_REGCOUNT
	.align		4
        /*0000*/ 	.byte	0x04, 0x2f
        /*0002*/ 	.short	(.L_19 - .L_18)
	.align		4
.L_18:
        /*0004*/ 	.word	index@(_ZN7cutlass13device_kernelINS_4gemm6kernel13GemmUniversalIN4cute5tupleIJiiiiEEENS1_10collective13CollectiveMmaINS1_35MainloopSm100TmaUmmaWarpSpecializedILi26ELi2ELi4ENS5_IJNS4_1CILi2EEENSA_ILi1EEESC_EEEEENS5_IJNSA_ILi128EEESF_NSA_ILi64EEEEEENS_12float_e4m3_tENS5_IJlSC_lEEESI_SJ_NS4_8TiledMMAINS4_8MMA_AtomIJNS4_10MMA_TraitsINS4_25SM100_MMA_F8F6F4_2x1SM_SSEJSI_SI_fSF_SF_NS4_17integral_constantINS4_4UMMA5MajorELSQ_0EEESR_NSO_INSP_7ScaleInELSS_0EEEST_EEEEEENS4_6LayoutINS5_IJSC_SC_SC_EEENS5_IJNSA_ILi0EEESY_SY_EEEEENS5_IJNS4_10UnderscoreES11_S11_EEEEENS4_18SM100_TMA_2SM_LOADENS4_14ComposedLayoutINS4_7SwizzleILi2ELi4ELi3EEENS4_18smem_ptr_flag_bitsILi8EEENSW_INS5_IJNSA_ILi8EEESG_EEENS5_IJSG_SC_EEEEEEEvNS4_8identityES14_S1E_vS1F_EENS_8epilogue10collective18CollectiveEpilogueINS1H_23Sm100TmaWarpSpecializedILi2ELi2ELi32ELb0ELb0EEEJNS5_IJSG_SF_SG_EEENS5_IJNSW_ISG_SC_EENSW_INS5_IJNSA_ILi32EEESB_EEENS5_IJSC_SG_EEEEEEEESI_SJ_SI_SJ_NS1H_6fusion15FusionCallbacksIS1L_NS1T_17LinCombPerRowBiasISI_fSI_SI_fLi16ELNS_15FloatRoundStyleE2EEES1M_S1S_JEEENS4_5SM1004TMEM4LOAD26SM100_TMEM_LOAD_32dp32b32xENS4_13SM90_TMA_LOADENS15_INS16_ILi1ELi4ELi3EEES19_NSW_INS5_IJS1A_S1O_EEENS5_IJS1O_SC_EEEEEEENS4_39AutoVectorizingCopyWithAssumedAlignmentILi128EEENS4_14SM90_TMA_STOREES28_S2A_S2A_EEEvvEEEEvNT_6ParamsE)
        /*0008*/ 	.word	0x00000078


	//----- nvinfo : EIATTR_FRAME_SIZE
	.align		4
.L_19:
        /*000c*/ 	.byte	0x04, 0x11
        /*000e*/ 	.short	(.L_21 - .L_20)
	.align		4
.L_20:
        /*0010*/ 	.word	index@($__internal_2_$__cuda_sm10x_tcgen05_guardrail_trap_unallocated_columns_being_dealloced)
        /*0014*/ 	.word	0x00000000


	//----- nvinfo : EIATTR_FRAME_SIZE
	.align		4
.L_21:
        /*0018*/ 	.byte	0x04, 0x11
        /*001a*/ 	.short	(.L_23 - .L_22)
	.align		4
.L_22:
        /*001c*/ 	.word	index@($__internal_1_$__cuda_sm10x_tcgen05_guardrail_trap_phase_invalid_during_alloc)
        /*0020*/ 	.word	0x00000000


	//----- nvinfo : EIATTR_FRAME_SIZE
	.align		4
.L_23:
        /*0024*/ 	.byte	0x04, 0x11
        /*0026*/ 	.short	(.L_25 - .L_24)
	.align		4
.L_24:
        /*0028*/ 	.word	index@($__internal_0_$__cuda_sm10x_tcgen05_guardrail_trap_col_being_dealloced_not_returned_by_alloc)
        /*002c*/ 	.word	0x00000000


	//----- nvinfo : EIATTR_FRAME_SIZE
	.align		4
.L_25:
        /*0030*/ 	.byte	0x04, 0x11
        /*0032*/ 	.short	(.L_27 - .L_26)
	.align		4
.L_26:
        /*0034*/ 	.word	index@(_ZN7cutlass13device_kernelINS_4gemm6kernel13GemmUniversalIN4cute5tupleIJiiiiEEENS1_10collective13CollectiveMmaINS1_35MainloopSm100TmaUmmaWarpSpecializedILi26ELi2ELi4ENS5_IJNS4_1CILi2EEENSA_ILi1EEESC_EEEEENS5_IJNSA_ILi128EEESF_NSA_ILi64EEEEEENS_12float_e4m3_tENS5_IJlSC_lEEESI_SJ_NS4_8TiledMMAINS4_8MMA_AtomIJNS4_10MMA_TraitsINS4_25SM100_MMA_F8F6F4_2x1SM_SSEJSI_SI_fSF_SF_NS4_17integral_constantINS4_4UMMA5MajorELSQ_0EEESR_NSO_INSP_7ScaleInELSS_0EEEST_EEEEEENS4_6LayoutINS5_IJSC_SC_SC_EEENS5_IJNSA_ILi0EEESY_SY_EEEEENS5_IJNS4_10UnderscoreES11_S11_EEEEENS4_18SM100_TMA_2SM_LOADENS4_14ComposedLayoutINS4_7SwizzleILi2ELi4ELi3EEENS4_18smem_ptr_flag_bitsILi8EEENSW_INS5_IJNSA_ILi8EEESG_EEENS5_IJSG_SC_EEEEEEEvNS4_8identityES14_S1E_vS1F_EENS_8epilogue10collective18CollectiveEpilogueINS1H_23Sm100TmaWarpSpecializedILi2ELi2ELi32ELb0ELb0EEEJNS5_IJSG_SF_SG_EEENS5_IJNSW_ISG_SC_EENSW_INS5_IJNSA_ILi32EEESB_EEENS5_IJSC_SG_EEEEEEEESI_SJ_SI_SJ_NS1H_6fusion15FusionCallbacksIS1L_NS1T_17LinCombPerRowBiasISI_fSI_SI_fLi16ELNS_15FloatRoundStyleE2EEES1M_S1S_JEEENS4_5SM1004TMEM4LOAD26SM100_TMEM_LOAD_32dp32b32xENS4_13SM90_TMA_LOADENS15_INS16_ILi1ELi4ELi3EEES19_NSW_INS5_IJS1A_S1O_EEENS5_IJS1O_SC_EEEEEEENS4_39AutoVectorizingCopyWithAssumedAlignmentILi128EEENS4_14SM90_TMA_STOREES28_S2A_S2A_EEEvvEEEEvNT_6ParamsE)
        /*0038*/ 	.word	0x00000000


	//----- nvinfo : EIATTR_MIN_STACK_SIZE
	.align		4
.L_27:
        /*003c*/ 	.byte	0x04, 0x12
        /*003e*/ 	.short	(.L_29 - .L_28)
	.align		4
.L_28:
        /*0040*/ 	.word	index@(_ZN7cutlass13device_kernelINS_4gemm6kernel13GemmUniversalIN4cute5tupleIJiiiiEEENS1_10collective13CollectiveMmaINS1_35MainloopSm100TmaUmmaWarpSpecializedILi26ELi2ELi4ENS5_IJNS4_1CILi2EEENSA_ILi1EEESC_EEEEENS5_IJNSA_ILi128EEESF_NSA_ILi64EEEEEENS_12float_e4m3_tENS5_IJlSC_lEEESI_SJ_NS4_8TiledMMAINS4_8MMA_AtomIJNS4_10MMA_TraitsINS4_25SM100_MMA_F8F6F4_2x1SM_SSEJSI_SI_fSF_SF_NS4_17integral_constantINS4_4UMMA5MajorELSQ_0EEESR_NSO_INSP_7ScaleInELSS_0EEEST_EEEEEENS4_6LayoutINS5_IJSC_SC_SC_EEENS5_IJNSA_ILi0EEESY_SY_EEEEENS5_IJNS4_10UnderscoreES11_S11_EEEEENS4_18SM100_TMA_2SM_LOADENS4_14ComposedLayoutINS4_7SwizzleILi2ELi4ELi3EEENS4_18smem_ptr_flag_bitsILi8EEENSW_INS5_IJNSA_ILi8EEESG_EEENS5_IJSG_SC_EEEEEEEvNS4_8identityES14_S1E_vS1F_EENS_8epilogue10collective18CollectiveEpilogueINS1H_23Sm100TmaWarpSpecializedILi2ELi2ELi32ELb0ELb0EEEJNS5_IJSG_SF_SG_EEENS5_IJNSW_ISG_SC_EENSW_INS5_IJNSA_ILi32EEESB_EEENS5_IJSC_SG_EEEEEEEESI_SJ_SI_SJ_NS1H_6fusion15FusionCallbacksIS1L_NS1T_17LinCombPerRowBiasISI_fSI_SI_fLi16ELNS_15FloatRoundStyleE2EEES1M_S1S_JEEENS4_5SM1004TMEM4LOAD26SM100_TMEM_LOAD_32dp32b32xENS4_13SM90_TMA_LOADENS15_INS16_ILi1ELi4ELi3EEES19_NSW_INS5_IJS1A_S1O_EEENS5_IJS1O_SC_EEEEEEENS4_39AutoVectorizingCopyWithAssumedAlignmentILi128EEENS4_14SM90_TMA_STOREES28_S2A_S2A_EEEvvEEEEvNT_6ParamsE)
        /*0044*/ 	.word	0x00000000
.L_29:


//--------------------- .nv.compat                --------------------------
	.section	.nv.compat,"",@"SHT_CUDA_COMPAT_INFO"
	.align	4
        /*0000*/ 	.byte	0x02, 0x09, 0x01, 0x00, 0x02, 0x02, 0x02, 0x00, 0x02, 0x05, 0x05, 0x00, 0x03, 0x07, 0x01, 0x01
        /*0010*/ 	.byte	0x02, 0x03, 0x01, 0x00, 0x02, 0x06, 0x01, 0x00, 0x04, 0x0b, 0x08, 0x00, 0x09, 0x00, 0x00, 0x00
        /*0020*/ 	.byte	0x00, 0x00, 0x00, 0x00


//--------------------- .nv.info._ZN7cutlass13device_kernelINS_4gemm6kernel13GemmUniversalIN4cute5tupleIJiiiiEEENS1_10collective13CollectiveMmaINS1_35MainloopSm100TmaUmmaWarpSpecializedILi26ELi2ELi4ENS5_IJNS4_1CILi2EEENSA_ILi1EEESC_EEEEENS5_IJNSA_ILi128EEESF_NSA_ILi64EEEEEENS_12float_e4m3_tENS5_IJlSC_lEEESI_SJ_NS4_8TiledMMAINS4_8MMA_AtomIJNS4_10MMA_TraitsINS4_25SM100_MMA_F8F6F4_2x1SM_SSEJSI_SI_fSF_SF_NS4_17integral_constantINS4_4UMMA5MajorELSQ_0EEESR_NSO_INSP_7ScaleInELSS_0EEEST_EEEEEENS4_6LayoutINS5_IJSC_SC_SC_EEENS5_IJNSA_ILi0EEESY_SY_EEEEENS5_IJNS4_10UnderscoreES11_S11_EEEEENS4_18SM100_TMA_2SM_LOADENS4_14ComposedLayoutINS4_7SwizzleILi2ELi4ELi3EEENS4_18smem_ptr_flag_bitsILi8EEENSW_INS5_IJNSA_ILi8EEESG_EEENS5_IJSG_SC_EEEEEEEvNS4_8identityES14_S1E_vS1F_EENS_8epilogue10collective18CollectiveEpilogueINS1H_23Sm100TmaWarpSpecializedILi2ELi2ELi32ELb0ELb0EEEJNS5_IJSG_SF_SG_EEENS5_IJNSW_ISG_SC_EENSW_INS5_IJNSA_ILi32EEESB_EEENS5_IJSC_SG_EEEEEEEESI_SJ_SI_SJ_NS1H_6fusion15FusionCallbacksIS1L_NS1T_17LinCombPerRowBiasISI_fSI_SI_fLi16ELNS_15FloatRoundStyleE2EEES1M_S1S_JEEENS4_5SM1004TMEM4LOAD26SM100_TMEM_LOAD_32dp32b32xENS4_13SM90_TMA_LOADENS15_INS16_ILi1ELi4ELi3EEES19_NSW_INS5_IJS1A_S1O_EEENS5_IJS1O_SC_EEEEEEENS4_39AutoVectorizingCopyWithAssumedAlignmentILi128EEENS4_14SM90_TMA_STOREES28_S2A_S2A_EEEvvEEEEvNT_6ParamsE --------------------------
	.section	.nv.info._ZN7cutlass13device_kernelINS_4gemm6kernel13GemmUniversalIN4cute5tupleIJiiiiEEENS1_10collective13CollectiveMmaINS1_35MainloopSm100TmaUmmaWarpSpecializedILi26ELi2ELi4ENS5_IJNS4_1CILi2EEENSA_ILi1EEESC_EEEEENS5_IJNSA_ILi128EEESF_NSA_ILi64EEEEEENS_12float_e4m3_tENS5_IJlSC_lEEESI_SJ_NS4_8TiledMMAINS4_8MMA_AtomIJNS4_10MMA_TraitsINS4_25SM100_MMA_F8F6F4_2x1SM_SSEJSI_SI_fSF_SF_NS4_17integral_constantINS4_4UMMA5MajorELSQ_0EEESR_NSO_INSP_7ScaleInELSS_0EEEST_EEEEEENS4_6LayoutINS5_IJSC_SC_SC_EEENS5_IJNSA_ILi0EEESY_SY_EEEEENS5_IJNS4_10UnderscoreES11_S11_EEEEENS4_18SM100_TMA_2SM_LOADENS4_14ComposedLayoutINS4_7SwizzleILi2ELi4ELi3EEENS4_18smem_ptr_flag_bitsILi8EEENSW_INS5_IJNSA_ILi8EEESG_EEENS5_IJSG_SC_EEEEEEEvNS4_8identityES14_S1E_vS1F_EENS_8epilogue10collective18CollectiveEpilogueINS1H_23Sm100TmaWarpSpecializedILi2ELi2ELi32ELb0ELb0EEEJNS5_IJSG_SF_SG_EEENS5_IJNSW_ISG_SC_EENSW_INS5_IJNSA_ILi32EEESB_EEENS5_IJSC_SG_EEEEEEEESI_SJ_SI_SJ_NS1H_6fusion15FusionCallbacksIS1L_NS1T_17LinCombPerRowBiasISI_fSI_SI_fLi16ELNS_15FloatRoundStyleE2EEES1M_S1S_JEEENS4_5SM1004TMEM4LOAD26SM100_TMEM_LOAD_32dp32b32xENS4_13SM90_TMA_LOADENS15_INS16_ILi1ELi4ELi3EEES19_NSW_INS5_IJS1A_S1O_EEENS5_IJS1O_SC_EEEEEEENS4_39AutoVectorizingCopyWithAssumedAlignmentILi128EEENS4_14SM90_TMA_STOREES28_S2A_S2A_EEEvvEEEEvNT_6ParamsE,"",@"SHT_CUDA_INFO"
	.sectionflags	@""
	.align	4


	//----- nvinfo : EIATTR_CUDA_API_VERSION
	.align		4
        /*0000*/ 	.byte	0x04, 0x37
        /*0002*/ 	.short	(.L_31 - .L_30)
.L_30:
        /*0004*/ 	.word	0x00000082


	//----- nvinfo : EIATTR_KPARAM_INFO
	.align		4
.L_31:
        /*0008*/ 	.byte	0x04, 0x17
        /*000a*/ 	.short	(.L_33 - .L_32)
.L_32:
        /*000c*/ 	.word	0x00000000
        /*0010*/ 	.short	0x0000
        /*0012*/ 	.short	0x0000
        /*0014*/ 	.byte	0x00, 0xf0, 0x01, 0x20


	//----- nvinfo : EIATTR_AT_ENTRY_FRAGMENTS
	.align		4
.L_33:
        /*0018*/ 	.byte	0x04, 0x4f
        /*001a*/ 	.short	(.L_35 - .L_34)


	//   ....[0]....
.L_34:
        /*001c*/ 	.word	0x00000007


	//----- nvinfo : EIATTR_RESERVED_SMEM_USED
	.align		4
.L_35:
        /*0020*/ 	.byte	0x01, 0x41
	.zero		2


	//----- nvinfo : EIATTR_SPARSE_MMA_MASK
	.align		4
        /*0024*/ 	.byte	0x03, 0x50
        /*0026*/ 	.short	0x0000


	//----- nvinfo : EIATTR_TCGEN05_2CTA_USED
	.align		4
        /*0028*/ 	.byte	0x01, 0x52
	.zero		2


	//----- nvinfo : EIATTR_MAXREG_COUNT
	.align		4
        /*002c*/ 	.byte	0x03, 0x1b
        /*002e*/ 	.short	0x00ff


	//----- nvinfo : EIATTR_NUM_BARRIERS
	.align		4
        /*0030*/ 	.byte	0x02, 0x4c
        /*0032*/ 	.byte	0x07
	.zero		1


	//----- nvinfo : EIATTR_EXTERNS
	.align		4
        /*0034*/ 	.byte	0x04, 0x0f
        /*0036*/ 	.short	(.L_37 - .L_36)


	//   ....[0]....
	.align		4
.L_36:
        /*0038*/ 	.word	index@(__assertfail)


	//----- nvinfo : EIATTR_MERCURY_ISA_VERSION
	.align		4
.L_37:
        /*003c*/ 	.byte	0x03, 0x5f
        /*003e*/ 	.short	0x0101


	//----- nvinfo : EIATTR_INT_WARP_WIDE_INSTR_OFFSETS
	.align		4
        /*0040*/ 	.byte	0x04, 0x31
        /*0042*/ 	.short	(.L_39 - .L_38)


	//   ....[0]....
.L_38:
        /*0044*/ 	.word	0x00000fb0


	//   ....[1]....
        /*0048*/ 	.word	0x00001050


	//   ....[2]....
        /*004c*/ 	.word	0x00002370


	//   ....[3]....
        /*0050*/ 	.word	0x00004db0


	//   ....[4]....
        /*0054*/ 	.word	0x00004de0


	//   ....[5]....
        /*0058*/ 	.word	0x00004e30


	//   ....[6]....
        /*005c*/ 	.word	0x00005740


	//   ....[7]....
        /*0060*/ 	.word	0x00005760


	//   ....[8]....
        /*0064*/ 	.word	0x00005830


	//   ....[9]....
        /*0068*/ 	.word	0x000059f0


	//   ....[10]....
        /*006c*/ 	.word	0x00005a00


	//   ....[11]....
        /*0070*/ 	.word	0x00005b90


	//   ....[12]....
        /*0074*/ 	.word	0x00006b40


	//----- nvinfo : EIATTR_COOP_GROUP_MASK_REGIDS
	.align		4
.L_39:
        /*0078*/ 	.byte	0x04, 0x29
        /*007a*/ 	.short	(.L_41 - .L_40)


	//   ....[0]....
.L_40:
        /*007c*/ 	.word	0xffffffff


	//   ....[1]....
        /*0080*/ 	.word	0xffffffff


	//   ....[2]....
        /*0084*/ 	.word	0xffffffff


	//   ....[3]....
        /*0088*/ 	.word	0xffffffff


	//   ....[4]....
        /*008c*/ 	.word	0xffffffff


	//   ....[5]....
        /*0090*/ 	.word	0xffffffff


	//   ....[6]....
        /*0094*/ 	.word	0xffffffff


	//   ....[7]....
        /*0098*/ 	.word	0xffffffff


	//   ....[8]....
        /*009c*/ 	.word	0xffffffff


	//   ....[9]....
        /*00a0*/ 	.word	0xffffffff


	//   ....[10]....
        /*00a4*/ 	.word	0xffffffff


	//   ....[11]....
        /*00a8*/ 	.word	0xffffffff


	//   ....[12]....
        /*00ac*/ 	.word	0xffffffff


	//   ....[13]....
        /*00b0*/ 	.word	0xffffffff


	//----- nvinfo : EIATTR_COOP_GROUP_INSTR_OFFSETS
	.align		4
.L_41:
        /*00b4*/ 	.byte	0x04, 0x28
        /*00b6*/ 	.short	(.L_43 - .L_42)


	//   ....[0]....
.L_42:
        /*00b8*/ 	.word	0x000000c0


	//   ....[1]....
        /*00bc*/ 	.word	0x000004f0


	//   ....[2]....
        /*00c0*/ 	.word	0x00000960


	//   ....[3]....
        /*00c4*/ 	.word	0x00000ab0


	//   ....[4]....
        /*00c8*/ 	.word	0x00000ba0


	//   ....[5]....
        /*00cc*/ 	.word	0x00000d00


	//   ....[6]....
        /*00d0*/ 	.word	0x00000e90


	//   ....[7]....
        /*00d4*/ 	.word	0x000010d0


	//   ....[8]....
        /*00d8*/ 	.word	0x00002250


	//   ....[9]....
        /*00dc*/ 	.word	0x00003c80


	//   ....[10]....
        /*00e0*/ 	.word	0x00004150


	//   ....[11]....
        /*00e4*/ 	.word	0x00004180


	//   ....[12]....
        /*00e8*/ 	.word	0x00004cc0


	//   ....[13]....
        /*00ec*/ 	.word	0x00004ed0


	//----- nvinfo : EIATTR_VRC_CTA_INIT_COUNT
	.align		4
.L_43:
        /*00f0*/ 	.byte	0x02, 0x4a
        /*00f2*/ 	.byte	0x80
	.zero		1


	//----- nvinfo : EIATTR_SYSCALL_OFFSETS
	.align		4
        /*00f4*/ 	.byte	0x04, 0x46
        /*00f6*/ 	.short	(.L_45 - .L_44)


	//   ....[0]....
.L_44:
        /*00f8*/ 	.word	0x00006640


	//   ....[1]....
        /*00fc*/ 	.word	0x00006780


	//   ....[2]....
        /*0100*/ 	.word	0x000070c0


	//   ....[3]....
        /*0104*/ 	.word	0x00007ea0


	//----- nvinfo : EIATTR_MBARRIER_INSTR_OFFSETS
	.align		4
.L_45:
        /*0108*/ 	.byte	0x04, 0x39
        /*010a*/ 	.short	(.L_47 - .L_46)


	//   ....[0]....
.L_46:
        /*010c*/ 	.word	0x00000600
        /*0110*/ 	.word	0x000000ff
        /*0114*/ 	.word	0x00000000
        /*0118*/ 	.short	0x0100
        /*011a*/ 	.byte	0x08
	.zero		1


	//   ....[1]....
        /*011c*/ 	.word	0x00000610
        /*0120*/ 	.word	0x000000ff
        /*0124*/ 	.word	0x000000d0
        /*0128*/ 	.short	0x0100
        /*012a*/ 	.byte	0x08
	.zero		1


	//   ....[2]....
        /*012c*/ 	.word	0x00000620
        /*0130*/ 	.word	0x000000ff
        /*0134*/ 	.word	0x00000008
        /*0138*/ 	.short	0x0100
        /*013a*/ 	.byte	0x08
	.zero		1


	//   ....[3]....
        /*013c*/ 	.word	0x00000630
        /*0140*/ 	.word	0x000000ff
        /*0144*/ 	.word	0x000000d8
        /*0148*/ 	.short	0x0100
        /*014a*/ 	.byte	0x08
	.zero		1


	//   ....[4]....
        /*014c*/ 	.word	0x00000640
        /*0150*/ 	.word	0x000000ff
        /*0154*/ 	.word	0x00000010
        /*0158*/ 	.short	0x0100
        /*015a*/ 	.byte	0x08
	.zero		1


	//   ....[5]....
        /*015c*/ 	.word	0x00000650
        /*0160*/ 	.word	0x000000ff
        /*0164*/ 	.word	0x000000e0
        /*0168*/ 	.short	0x0100
        /*016a*/ 	.byte	0x08
	.zero		1


	//   ....[6]....
        /*016c*/ 	.word	0x00000660
        /*0170*/ 	.word	0x000000ff
        /*0174*/ 	.word	0x00000018
        /*0178*/ 	.short	0x0100
        /*017a*/ 	.byte	0x08
	.zero		1


	//   ....[7]....
        /*017c*/ 	.word	0x00000670
        /*0180*/ 	.word	0x000000ff
        /*0184*/ 	.word	0x000000e8
        /*0188*/ 	.short	0x0100
        /*018a*/ 	.byte	0x08
	.zero		1


	//   ....[8]....
        /*018c*/ 	.word	0x00000680
        /*0190*/ 	.word	0x000000ff
        /*0194*/ 	.word	0x00000020
        /*0198*/ 	.short	0x0100
        /*019a*/ 	.byte	0x08
	.zero		1


	//   ....[9]....
        /*019c*/ 	.word	0x00000690
        /*01a0*/ 	.word	0x000000ff
        /*01a4*/ 	.word	0x000000f0
        /*01a8*/ 	.short	0x0100
        /*01aa*/ 	.byte	0x08
	.zero		1


	//   ....[10]....
        /*01ac*/ 	.word	0x000006a0
        /*01b0*/ 	.word	0x000000ff
        /*01b4*/ 	.word	0x00000028
        /*01b8*/ 	.short	0x0100
        /*01ba*/ 	.byte	0x08
	.zero		1


	//   ....[11]....
        /*01bc*/ 	.word	0x000006b0
        /*01c0*/ 	.word	0x000000ff
        /*01c4*/ 	.word	0x000000f8
        /*01c8*/ 	.short	0x0100
        /*01ca*/ 	.byte	0x08
	.zero		1


	//   ....[12]....
        /*01cc*/ 	.word	0x000006c0
        /*01d0*/ 	.word	0x000000ff
        /*01d4*/ 	.word	0x00000030
        /*01d8*/ 	.short	0x0100
        /*01da*/ 	.byte	0x08
	.zero		1


	//   ....[13]....
        /*01dc*/ 	.word	0x000006d0
        /*01e0*/ 	.word	0x000000ff
        /*01e4*/ 	.word	0x00000100
        /*01e8*/ 	.short	0x0100
        /*01ea*/ 	.byte	0x08
	.zero		1


	//   ....[14]....
        /*01ec*/ 	.word	0x000006e0
        /*01f0*/ 	.word	0x000000ff
        /*01f4*/ 	.word	0x00000038
        /*01f8*/ 	.short	0x0100
        /*01fa*/ 	.byte	0x08
	.zero		1


	//   ....[15]....
        /*01fc*/ 	.word	0x000006f0
        /*0200*/ 	.word	0x000000ff
        /*0204*/ 	.word	0x00000108
        /*0208*/ 	.short	0x0100
        /*020a*/ 	.byte	0x08
	.zero		1


	//   ....[16]....
        /*020c*/ 	.word	0x00000700
        /*0210*/ 	.word	0x000000ff
        /*0214*/ 	.word	0x00000040
        /*0218*/ 	.short	0x0100
        /*021a*/ 	.byte	0x08
	.zero		1


	//   ....[17]....
        /*021c*/ 	.word	0x00000710
        /*0220*/ 	.word	0x000000ff
        /*0224*/ 	.word	0x00000110
        /*0228*/ 	.short	0x0100
        /*022a*/ 	.byte	0x08
	.zero		1


	//   ....[18]....
        /*022c*/ 	.word	0x00000720
        /*0230*/ 	.word	0x000000ff
        /*0234*/ 	.word	0x00000048
        /*0238*/ 	.short	0x0100
        /*023a*/ 	.byte	0x08
	.zero		1


	//   ....[19]....
        /*023c*/ 	.word	0x00000730
        /*0240*/ 	.word	0x000000ff
        /*0244*/ 	.word	0x00000118
        /*0248*/ 	.short	0x0100
        /*024a*/ 	.byte	0x08
	.zero		1


	//   ....[20]....
        /*024c*/ 	.word	0x00000740
        /*0250*/ 	.word	0x000000ff
        /*0254*/ 	.word	0x00000050
        /*0258*/ 	.short	0x0100
        /*025a*/ 	.byte	0x08
	.zero		1


	//   ....[21]....
        /*025c*/ 	.word	0x00000750
        /*0260*/ 	.word	0x000000ff
        /*0264*/ 	.word	0x00000120
        /*0268*/ 	.short	0x0100
        /*026a*/ 	.byte	0x08
	.zero		1


	//   ....[22]....
        /*026c*/ 	.word	0x00000760
        /*0270*/ 	.word	0x000000ff
        /*0274*/ 	.word	0x00000058
        /*0278*/ 	.short	0x0100
        /*027a*/ 	.byte	0x08
	.zero		1


	//   ....[23]....
        /*027c*/ 	.word	0x00000770
        /*0280*/ 	.word	0x000000ff
        /*0284*/ 	.word	0x00000128
        /*0288*/ 	.short	0x0100
        /*028a*/ 	.byte	0x08
	.zero		1


	//   ....[24]....
        /*028c*/ 	.word	0x00000780
        /*0290*/ 	.word	0x000000ff
        /*0294*/ 	.word	0x00000060
        /*0298*/ 	.short	0x0100
        /*029a*/ 	.byte	0x08
	.zero		1


	//   ....[25]....
        /*029c*/ 	.word	0x00000790
        /*02a0*/ 	.word	0x000000ff
        /*02a4*/ 	.word	0x00000130
        /*02a8*/ 	.short	0x0100
        /*02aa*/ 	.byte	0x08
	.zero		1


	//   ....[26]....
        /*02ac*/ 	.word	0x000007a0
        /*02b0*/ 	.word	0x000000ff
        /*02b4*/ 	.word	0x00000068
        /*02b8*/ 	.short	0x0100
        /*02ba*/ 	.byte	0x08
	.zero		1


	//   ....[27]....
        /*02bc*/ 	.word	0x000007b0
        /*02c0*/ 	.word	0x000000ff
        /*02c4*/ 	.word	0x00000138
        /*02c8*/ 	.short	0x0100
        /*02ca*/ 	.byte	0x08
	.zero		1


	//   ....[28]....
        /*02cc*/ 	.word	0x000007c0
        /*02d0*/ 	.word	0x000000ff
        /*02d4*/ 	.word	0x00000070
        /*02d8*/ 	.short	0x0100
        /*02da*/ 	.byte	0x08
	.zero		1


	//   ....[29]....
        /*02dc*/ 	.word	0x000007d0
        /*02e0*/ 	.word	0x000000ff
        /*02e4*/ 	.word	0x00000140
        /*02e8*/ 	.short	0x0100
        /*02ea*/ 	.byte	0x08
	.zero		1


	//   ....[30]....
        /*02ec*/ 	.word	0x000007e0
        /*02f0*/ 	.word	0x000000ff
        /*02f4*/ 	.word	0x00000078
        /*02f8*/ 	.short	0x0100
        /*02fa*/ 	.byte	0x08
	.zero		1


	//   ....[31]....
        /*02fc*/ 	.word	0x000007f0
        /*0300*/ 	.word	0x000000ff
        /*0304*/ 	.word	0x00000148
        /*0308*/ 	.short	0x0100
        /*030a*/ 	.byte	0x08
	.zero		1


	//   ....[32]....
        /*030c*/ 	.word	0x00000800
        /*0310*/ 	.word	0x000000ff
        /*0314*/ 	.word	0x00000080
        /*0318*/ 	.short	0x0100
        /*031a*/ 	.byte	0x08
	.zero		1


	//   ....[33]....
        /*031c*/ 	.word	0x00000810
        /*0320*/ 	.word	0x000000ff
        /*0324*/ 	.word	0x00000150
        /*0328*/ 	.short	0x0100
        /*032a*/ 	.byte	0x08
	.zero		1


	//   ....[34]....
        /*032c*/ 	.word	0x00000820
        /*0330*/ 	.word	0x000000ff
        /*0334*/ 	.word	0x00000088
        /*0338*/ 	.short	0x0100
        /*033a*/ 	.byte	0x08
	.zero		1


	//   ....[35]....
        /*033c*/ 	.word	0x00000830
        /*0340*/ 	.word	0x000000ff
        /*0344*/ 	.word	0x00000158
        /*0348*/ 	.short	0x0100
        /*034a*/ 	.byte	0x08
	.zero		1


	//   ....[36]....
        /*034c*/ 	.word	0x00000840
        /*0350*/ 	.word	0x000000ff
        /*0354*/ 	.word	0x00000090
        /*0358*/ 	.short	0x0100
        /*035a*/ 	.byte	0x08
	.zero		1


	//   ....[37]....
        /*035c*/ 	.word	0x00000850
        /*0360*/ 	.word	0x000000ff
        /*0364*/ 	.word	0x00000160
        /*0368*/ 	.short	0x0100
        /*036a*/ 	.byte	0x08
	.zero		1


	//   ....[38]....
        /*036c*/ 	.word	0x00000860
        /*0370*/ 	.word	0x000000ff
        /*0374*/ 	.word	0x00000098
        /*0378*/ 	.short	0x0100
        /*037a*/ 	.byte	0x08
	.zero		1


	//   ....[39]....
        /*037c*/ 	.word	0x00000870
        /*0380*/ 	.word	0x000000ff
        /*0384*/ 	.word	0x00000168
        /*0388*/ 	.short	0x0100
        /*038a*/ 	.byte	0x08
	.zero		1


	//   ....[40]....
        /*038c*/ 	.word	0x00000880
        /*0390*/ 	.word	0x000000ff
        /*0394*/ 	.word	0x000000a0
        /*0398*/ 	.short	0x0100
        /*039a*/ 	.byte	0x08
	.zero		1


	//   ....[41]....
        /*039c*/ 	.word	0x00000890
        /*03a0*/ 	.word	0x000000ff
        /*03a4*/ 	.word	0x00000170
        /*03a8*/ 	.short	0x0100
        /*03aa*/ 	.byte	0x08
	.zero		1


	//   ....[42]....
        /*03ac*/ 	.word	0x000008a0
        /*03b0*/ 	.word	0x000000ff
        /*03b4*/ 	.word	0x000000a8
        /*03b8*/ 	.short	0x0100
        /*03ba*/ 	.byte	0x08
	.zero		1


	//   ....[43]....
        /*03bc*/ 	.word	0x000008b0
        /*03c0*/ 	.word	0x000000ff
        /*03c4*/ 	.word	0x00000178
        /*03c8*/ 	.short	0x0100
        /*03ca*/ 	.byte	0x08
	.zero		1


	//   ....[44]....
        /*03cc*/ 	.word	0x000008c0
        /*03d0*/ 	.word	0x000000ff
        /*03d4*/ 	.word	0x000000b0
        /*03d8*/ 	.short	0x0100
        /*03da*/ 	.byte	0x08
	.zero		1


	//   ....[45]....
        /*03dc*/ 	.word	0x000008d0
        /*03e0*/ 	.word	0x000000ff
        /*03e4*/ 	.word	0x00000180
        /*03e8*/ 	.short	0x0100
        /*03ea*/ 	.byte	0x08
	.zero		1


	//   ....[46]....
        /*03ec*/ 	.word	0x000008e0
        /*03f0*/ 	.word	0x000000ff
        /*03f4*/ 	.word	0x000000b8
        /*03f8*/ 	.short	0x0100
        /*03fa*/ 	.byte	0x08
	.zero		1


	//   ....[47]....
        /*03fc*/ 	.word	0x000008f0
        /*0400*/ 	.word	0x000000ff
        /*0404*/ 	.word	0x00000188
        /*0408*/ 	.short	0x0100
        /*040a*/ 	.byte	0x08
	.zero		1


	//   ....[48]....
        /*040c*/ 	.word	0x00000900
        /*0410*/ 	.word	0x000000ff
        /*0414*/ 	.word	0x000000c0
        /*0418*/ 	.short	0x0100
        /*041a*/ 	.byte	0x08
	.zero		1


	//   ....[49]....
        /*041c*/ 	.word	0x00000910
        /*0420*/ 	.word	0x000000ff
        /*0424*/ 	.word	0x00000190
        /*0428*/ 	.short	0x0100
        /*042a*/ 	.byte	0x08
	.zero		1


	//   ....[50]....
        /*042c*/ 	.word	0x00000920
        /*0430*/ 	.word	0x000000ff
        /*0434*/ 	.word	0x000000c8
        /*0438*/ 	.short	0x0100
        /*043a*/ 	.byte	0x08
	.zero		1


	//   ....[51]....
        /*043c*/ 	.word	0x00000930
        /*0440*/ 	.word	0x000000ff
        /*0444*/ 	.word	0x00000198
        /*0448*/ 	.short	0x0100
        /*044a*/ 	.byte	0x08
	.zero		1


	//   ....[52]....
        /*044c*/ 	.word	0x00000a60
        /*0450*/ 	.word	0x000000ff
        /*0454*/ 	.word	0x000001a0
        /*0458*/ 	.short	0x0100
        /*045a*/ 	.byte	0x09
	.zero		1


	//   ....[53]....
        /*045c*/ 	.word	0x00000a70
        /*0460*/ 	.word	0x000000ff
        /*0464*/ 	.word	0x000001b0
        /*0468*/ 	.short	0x0100
        /*046a*/ 	.byte	0x09
	.zero		1


	//   ....[54]....
        /*046c*/ 	.word	0x00000a80
        /*0470*/ 	.word	0x000000ff
        /*0474*/ 	.word	0x000001a8
        /*0478*/ 	.short	0x0100
        /*047a*/ 	.byte	0x09
	.zero		1


	//   ....[55]....
        /*047c*/ 	.word	0x00000a90
        /*0480*/ 	.word	0x000000ff
        /*0484*/ 	.word	0x000001b8
        /*0488*/ 	.short	0x0100
        /*048a*/ 	.byte	0x09
	.zero		1


	//   ....[56]....
        /*048c*/ 	.word	0x00000b70
        /*0490*/ 	.word	0x000000ff
        /*0494*/ 	.word	0x000001c0
        /*0498*/ 	.short	0x0100
        /*049a*/ 	.byte	0x08
	.zero		1


	//   ....[57]....
        /*049c*/ 	.word	0x00000b80
        /*04a0*/ 	.word	0x000000ff
        /*04a4*/ 	.word	0x000001c8
        /*04a8*/ 	.short	0x0100
        /*04aa*/ 	.byte	0x08
	.zero		1


	//   ....[58]....
        /*04ac*/ 	.word	0x00000cb0
        /*04b0*/ 	.word	0x000000ff
        /*04b4*/ 	.word	0x000001d0
        /*04b8*/ 	.short	0x0100
        /*04ba*/ 	.byte	0x08
	.zero		1


	//   ....[59]....
        /*04bc*/ 	.word	0x00000cc0
        /*04c0*/ 	.word	0x000000ff
        /*04c4*/ 	.word	0x000001e0
        /*04c8*/ 	.short	0x0100
        /*04ca*/ 	.byte	0x08
	.zero		1


	//   ....[60]....
        /*04cc*/ 	.word	0x00000cd0
        /*04d0*/ 	.word	0x000000ff
        /*04d4*/ 	.word	0x000001d8
        /*04d8*/ 	.short	0x0100
        /*04da*/ 	.byte	0x08
	.zero		1


	//   ....[61]....
        /*04dc*/ 	.word	0x00000ce0
        /*04e0*/ 	.word	0x000000ff
        /*04e4*/ 	.word	0x000001e8
        /*04e8*/ 	.short	0x0100
        /*04ea*/ 	.byte	0x08
	.zero		1


	//   ....[62]....
        /*04ec*/ 	.word	0x00000e00
        /*04f0*/ 	.word	0x000000ff
        /*04f4*/ 	.word	0x000001f0
        /*04f8*/ 	.short	0x0100
        /*04fa*/ 	.byte	0x09
	.zero		1


	//   ....[63]....
        /*04fc*/ 	.word	0x00000e10
        /*0500*/ 	.word	0x000000ff
        /*0504*/ 	.word	0x00000210
        /*0508*/ 	.short	0x0100
        /*050a*/ 	.byte	0x09
	.zero		1


	//   ....[64]....
        /*050c*/ 	.word	0x00000e20
        /*0510*/ 	.word	0x000000ff
        /*0514*/ 	.word	0x000001f8
        /*0518*/ 	.short	0x0100
        /*051a*/ 	.byte	0x09
	.zero		1


	//   ....[65]....
        /*051c*/ 	.word	0x00000e30
        /*0520*/ 	.word	0x000000ff
        /*0524*/ 	.word	0x00000218
        /*0528*/ 	.short	0x0100
        /*052a*/ 	.byte	0x09
	.zero		1


	//   ....[66]....
        /*052c*/ 	.word	0x00000e40
        /*0530*/ 	.word	0x000000ff
        /*0534*/ 	.word	0x00000200
        /*0538*/ 	.short	0x0100
        /*053a*/ 	.byte	0x09
	.zero		1


	//   ....[67]....
        /*053c*/ 	.word	0x00000e50
        /*0540*/ 	.word	0x000000ff
        /*0544*/ 	.word	0x00000220
        /*0548*/ 	.short	0x0100
        /*054a*/ 	.byte	0x09
	.zero		1


	//   ....[68]....
        /*054c*/ 	.word	0x00000e60
        /*0550*/ 	.word	0x000000ff
        /*0554*/ 	.word	0x00000208
        /*0558*/ 	.short	0x0100
        /*055a*/ 	.byte	0x09
	.zero		1


	//   ....[69]....
        /*055c*/ 	.word	0x00000e70
        /*0560*/ 	.word	0x000000ff
        /*0564*/ 	.word	0x00000228
        /*0568*/ 	.short	0x0100
        /*056a*/ 	.byte	0x09
	.zero		1


	//   ....[70]....
        /*056c*/ 	.word	0x00000f60
        /*0570*/ 	.word	0x000000ff
        /*0574*/ 	.word	0x00000230
        /*0578*/ 	.short	0x0100
        /*057a*/ 	.byte	0x08
	.zero		1


	//   ....[71]....
        /*057c*/ 	.word	0x00000f70
        /*0580*/ 	.word	0x000000ff
        /*0584*/ 	.word	0x00000240
        /*0588*/ 	.short	0x0100
        /*058a*/ 	.byte	0x08
	.zero		1


	//   ....[72]....
        /*058c*/ 	.word	0x00000f80
        /*0590*/ 	.word	0x000000ff
        /*0594*/ 	.word	0x00000238
        /*0598*/ 	.short	0x0100
        /*059a*/ 	.byte	0x08
	.zero		1


	//   ....[73]....
        /*059c*/ 	.word	0x00000f90
        /*05a0*/ 	.word	0x000000ff
        /*05a4*/ 	.word	0x00000248
        /*05a8*/ 	.short	0x0100
        /*05aa*/ 	.byte	0x08
	.zero		1


	//   ....[74]....
        /*05ac*/ 	.word	0x00001080
        /*05b0*/ 	.word	0x000000ff
        /*05b4*/ 	.word	0x00000250
        /*05b8*/ 	.short	0x0100
        /*05ba*/ 	.byte	0x06
	.zero		1


	//   ....[75]....
        /*05bc*/ 	.word	0x00001a80
        /*05c0*/ 	.word	0x00000002
        /*05c4*/ 	.word	0x00000240
        /*05c8*/ 	.short	0x010a
        /*05ca*/ 	.byte	0xff
	.zero		1


	//   ....[76]....
        /*05cc*/ 	.word	0x00001ab0
        /*05d0*/ 	.word	0x00000002
        /*05d4*/ 	.word	0x00000230
        /*05d8*/ 	.short	0x0101
        /*05da*/ 	.byte	0xff
	.zero		1


	//   ....[77]....
        /*05dc*/ 	.word	0x00001b80
        /*05e0*/ 	.word	0x000000ff
        /*05e4*/ 	.word	0x000000d0
        /*05e8*/ 	.short	0x010a
        /*05ea*/ 	.byte	0x08
	.zero		1


	//   ....[78]....
        /*05ec*/ 	.word	0x00001c70
        /*05f0*/ 	.word	0x000000ff
        /*05f4*/ 	.word	0x000000d0
        /*05f8*/ 	.short	0x010a
        /*05fa*/ 	.byte	0x21
	.zero		1


	//   ....[79]....
        /*05fc*/ 	.word	0x00001e30
        /*0600*/ 	.word	0x000000ff
        /*0604*/ 	.word	0x000000d0
        /*0608*/ 	.short	0x010a
        /*060a*/ 	.byte	0x08
	.zero		1


	//   ....[80]....
        /*060c*/ 	.word	0x00001f10
        /*0610*/ 	.word	0x000000ff
        /*0614*/ 	.word	0x000001c8
        /*0618*/ 	.short	0x0101
        /*061a*/ 	.byte	0x04
	.zero		1


	//   ....[81]....
        /*061c*/ 	.word	0x00001f30
        /*0620*/ 	.word	0x000000ff
        /*0624*/ 	.word	0x000000d0
        /*0628*/ 	.short	0x010a
        /*062a*/ 	.byte	0x08
	.zero		1


	//   ....[82]....
        /*062c*/ 	.word	0x00001fb0
        /*0630*/ 	.word	0x000000ff
        /*0634*/ 	.word	0x000000d0
        /*0638*/ 	.short	0x010a
        /*063a*/ 	.byte	0x11
	.zero		1


	//   ....[83]....
        /*063c*/ 	.word	0x00002140
        /*0640*/ 	.word	0x000000ff
        /*0644*/ 	.word	0x000000d0
        /*0648*/ 	.short	0x010a
        /*064a*/ 	.byte	0x08
	.zero		1


	//   ....[84]....
        /*064c*/ 	.word	0x00002280
        /*0650*/ 	.word	0x00000002
        /*0654*/ 	.word	0x000001d0
        /*0658*/ 	.short	0x010a
        /*065a*/ 	.byte	0xff
	.zero		1


	//   ....[85]....
        /*065c*/ 	.word	0x00002340
        /*0660*/ 	.word	0x00000002
        /*0664*/ 	.word	0x00000000
        /*0668*/ 	.short	0x0101
        /*066a*/ 	.byte	0xff
	.zero		1


	//   ....[86]....
        /*066c*/ 	.word	0x000028a0
        /*0670*/ 	.word	0x000000ff
        /*0674*/ 	.word	0x00000000
        /*0678*/ 	.short	0x010a
        /*067a*/ 	.byte	0x05
	.zero		1


	//   ....[87]....
        /*067c*/ 	.word	0x00002930
        /*0680*/ 	.word	0x000000ff
        /*0684*/ 	.word	0x00000000
        /*0688*/ 	.short	0x010a
        /*068a*/ 	.byte	0x05
	.zero		1


	//   ....[88]....
        /*068c*/ 	.word	0x000029c0
        /*0690*/ 	.word	0x000000ff
        /*0694*/ 	.word	0x00000000
        /*0698*/ 	.short	0x010a
        /*069a*/ 	.byte	0x05
	.zero		1


	//   ....[89]....
        /*069c*/ 	.word	0x00002a50
        /*06a0*/ 	.word	0x000000ff
        /*06a4*/ 	.word	0x00000000
        /*06a8*/ 	.short	0x010a
        /*06aa*/ 	.byte	0x05
	.zero		1


	//   ....[90]....
        /*06ac*/ 	.word	0x00002ae0
        /*06b0*/ 	.word	0x000000ff
        /*06b4*/ 	.word	0x00000000
        /*06b8*/ 	.short	0x010a
        /*06ba*/ 	.byte	0x05
	.zero		1


	//   ....[91]....
        /*06bc*/ 	.word	0x00002b70
        /*06c0*/ 	.word	0x000000ff
        /*06c4*/ 	.word	0x00000000
        /*06c8*/ 	.short	0x010a
        /*06ca*/ 	.byte	0x05
	.zero		1


	//   ....[92]....
        /*06cc*/ 	.word	0x00002c00
        /*06d0*/ 	.word	0x000000ff
        /*06d4*/ 	.word	0x00000000
        /*06d8*/ 	.short	0x010a
        /*06da*/ 	.byte	0x05
	.zero		1


	//   ....[93]....
        /*06dc*/ 	.word	0x00002c90
        /*06e0*/ 	.word	0x000000ff
        /*06e4*/ 	.word	0x00000000
        /*06e8*/ 	.short	0x010a
        /*06ea*/ 	.byte	0x05
	.zero		1


	//   ....[94]....
        /*06ec*/ 	.word	0x00002d20
        /*06f0*/ 	.word	0x000000ff
        /*06f4*/ 	.word	0x00000000
        /*06f8*/ 	.short	0x010a
        /*06fa*/ 	.byte	0x05
	.zero		1


	//   ....[95]....
        /*06fc*/ 	.word	0x00002db0
        /*0700*/ 	.word	0x000000ff
        /*0704*/ 	.word	0x00000000
        /*0708*/ 	.short	0x010a
        /*070a*/ 	.byte	0x05
	.zero		1


	//   ....[96]....
        /*070c*/ 	.word	0x00002e40
        /*0710*/ 	.word	0x000000ff
        /*0714*/ 	.word	0x00000000
        /*0718*/ 	.short	0x010a
        /*071a*/ 	.byte	0x05
	.zero		1


	//   ....[97]....
        /*071c*/ 	.word	0x00002ed0
        /*0720*/ 	.word	0x000000ff
        /*0724*/ 	.word	0x00000000
        /*0728*/ 	.short	0x010a
        /*072a*/ 	.byte	0x05
	.zero		1


	//   ....[98]....
        /*072c*/ 	.word	0x00002f60
        /*0730*/ 	.word	0x000000ff
        /*0734*/ 	.word	0x00000000
        /*0738*/ 	.short	0x010a
        /*073a*/ 	.byte	0x05
	.zero		1


	//   ....[99]....
        /*073c*/ 	.word	0x00002ff0
        /*0740*/ 	.word	0x000000ff
        /*0744*/ 	.word	0x00000000
        /*0748*/ 	.short	0x010a
        /*074a*/ 	.byte	0x05
	.zero		1


	//   ....[100]....
        /*074c*/ 	.word	0x00003080
        /*0750*/ 	.word	0x000000ff
        /*0754*/ 	.word	0x00000000
        /*0758*/ 	.short	0x010a
        /*075a*/ 	.byte	0x05
	.zero		1


	//   ....[101]....
        /*075c*/ 	.word	0x00003110
        /*0760*/ 	.word	0x000000ff
        /*0764*/ 	.word	0x00000000
        /*0768*/ 	.short	0x010a
        /*076a*/ 	.byte	0x05
	.zero		1


	//   ....[102]....
        /*076c*/ 	.word	0x000031a0
        /*0770*/ 	.word	0x000000ff
        /*0774*/ 	.word	0x00000000
        /*0778*/ 	.short	0x010a
        /*077a*/ 	.byte	0x05
	.zero		1


	//   ....[103]....
        /*077c*/ 	.word	0x00003230
        /*0780*/ 	.word	0x000000ff
        /*0784*/ 	.word	0x00000000
        /*0788*/ 	.short	0x010a
        /*078a*/ 	.byte	0x05
	.zero		1


	//   ....[104]....
        /*078c*/ 	.word	0x000032c0
        /*0790*/ 	.word	0x000000ff
        /*0794*/ 	.word	0x00000000
        /*0798*/ 	.short	0x010a
        /*079a*/ 	.byte	0x05
	.zero		1


	//   ....[105]....
        /*079c*/ 	.word	0x00003350
        /*07a0*/ 	.word	0x000000ff
        /*07a4*/ 	.word	0x00000000
        /*07a8*/ 	.short	0x010a
        /*07aa*/ 	.byte	0x05
	.zero		1


	//   ....[106]....
        /*07ac*/ 	.word	0x000033e0
        /*07b0*/ 	.word	0x000000ff
        /*07b4*/ 	.word	0x00000000
        /*07b8*/ 	.short	0x010a
        /*07ba*/ 	.byte	0x05
	.zero		1


	//   ....[107]....
        /*07bc*/ 	.word	0x00003470
        /*07c0*/ 	.word	0x000000ff
        /*07c4*/ 	.word	0x00000000
        /*07c8*/ 	.short	0x010a
        /*07ca*/ 	.byte	0x05
	.zero		1


	//   ....[108]....
        /*07cc*/ 	.word	0x00003500
        /*07d0*/ 	.word	0x000000ff
        /*07d4*/ 	.word	0x00000000
        /*07d8*/ 	.short	0x010a
        /*07da*/ 	.byte	0x05
	.zero		1


	//   ....[109]....
        /*07dc*/ 	.word	0x00003590
        /*07e0*/ 	.word	0x000000ff
        /*07e4*/ 	.word	0x00000000
        /*07e8*/ 	.short	0x010a
        /*07ea*/ 	.byte	0x05
	.zero		1


	//   ....[110]....
        /*07ec*/ 	.word	0x00003620
        /*07f0*/ 	.word	0x000000ff
        /*07f4*/ 	.word	0x00000000
        /*07f8*/ 	.short	0x010a
        /*07fa*/ 	.byte	0x05
	.zero		1


	//   ....[111]....
        /*07fc*/ 	.word	0x000036c0
        /*0800*/ 	.word	0x00000000
        /*0804*/ 	.word	0x00000000
        /*0808*/ 	.short	0x010a
        /*080a*/ 	.byte	0xff
	.zero		1


	//   ....[112]....
        /*080c*/ 	.word	0x000037e0
        /*0810*/ 	.word	0x00000000
        /*0814*/ 	.word	0x00000230
        /*0818*/ 	.short	0x010a
        /*081a*/ 	.byte	0xff
	.zero		1


	//   ....[113]....
        /*081c*/ 	.word	0x00003850
        /*0820*/ 	.word	0x00000000
        /*0824*/ 	.word	0x00000000
        /*0828*/ 	.short	0x0101
        /*082a*/ 	.byte	0xff
	.zero		1


	//   ....[114]....
        /*082c*/ 	.word	0x00003870
        /*0830*/ 	.word	0x000000ff
        /*0834*/ 	.word	0x000001e0
        /*0838*/ 	.short	0x010a
        /*083a*/ 	.byte	0x05
	.zero		1


	//   ....[115]....
        /*083c*/ 	.word	0x00003990
        /*0840*/ 	.word	0x00000000
        /*0844*/ 	.word	0x000001d0
        /*0848*/ 	.short	0x010a
        /*084a*/ 	.byte	0xff
	.zero		1


	//   ....[116]....
        /*084c*/ 	.word	0x00003a90
        /*0850*/ 	.word	0x00000000
        /*0854*/ 	.word	0x00000000
        /*0858*/ 	.short	0x0101
        /*085a*/ 	.byte	0xff
	.zero		1


	//   ....[117]....
        /*085c*/ 	.word	0x00003b20
        /*0860*/ 	.word	0x000000ff
        /*0864*/ 	.word	0x000001e0
        /*0868*/ 	.short	0x0106
        /*086a*/ 	.byte	0x05
	.zero		1


	//   ....[118]....
        /*086c*/ 	.word	0x00003b40
        /*0870*/ 	.word	0x000000ff
        /*0874*/ 	.word	0x000001e0
        /*0878*/ 	.short	0x010a
        /*087a*/ 	.byte	0x05
	.zero		1


	//   ....[119]....
        /*087c*/ 	.word	0x00003bd0
        /*0880*/ 	.word	0x000000ff
        /*0884*/ 	.word	0x000001e0
        /*0888*/ 	.short	0x0106
        /*088a*/ 	.byte	0x04
	.zero		1


	//   ....[120]....
        /*088c*/ 	.word	0x00003c10
        /*0890*/ 	.word	0x00000000
        /*0894*/ 	.word	0x000001e0
        /*0898*/ 	.short	0x010a
        /*089a*/ 	.byte	0xff
	.zero		1


	//   ....[121]....
        /*089c*/ 	.word	0x00003e50
        /*08a0*/ 	.word	0x000000ff
        /*08a4*/ 	.word	0x00000008
        /*08a8*/ 	.short	0x010a
        /*08aa*/ 	.byte	0x06
	.zero		1


	//   ....[122]....
        /*08ac*/ 	.word	0x00003e70
        /*08b0*/ 	.word	0x000000ff
        /*08b4*/ 	.word	0x00000008
        /*08b8*/ 	.short	0x010a
        /*08ba*/ 	.byte	0x06
	.zero		1


	//   ....[123]....
        /*08bc*/ 	.word	0x00004000
        /*08c0*/ 	.word	0x000000ff
        /*08c4*/ 	.word	0x00000008
        /*08c8*/ 	.short	0x010a
        /*08ca*/ 	.byte	0x06
	.zero		1


	//   ....[124]....
        /*08cc*/ 	.word	0x00004020
        /*08d0*/ 	.word	0x000000ff
        /*08d4*/ 	.word	0x00000008
        /*08d8*/ 	.short	0x010a
        /*08da*/ 	.byte	0x06
	.zero		1


	//   ....[125]....
        /*08dc*/ 	.word	0x000040e0
        /*08e0*/ 	.word	0x000000ff
        /*08e4*/ 	.word	0x00000000
        /*08e8*/ 	.short	0x0101
        /*08ea*/ 	.byte	0x07
	.zero		1


	//   ....[126]....
        /*08ec*/ 	.word	0x000043e0
        /*08f0*/ 	.word	0x00000000
        /*08f4*/ 	.word	0x000001d0
        /*08f8*/ 	.short	0x010a
        /*08fa*/ 	.byte	0xff
	.zero		1


	//   ....[127]....
        /*08fc*/ 	.word	0x000044a0
        /*0900*/ 	.word	0x00000000
        /*0904*/ 	.word	0x00000000
        /*0908*/ 	.short	0x0101
        /*090a*/ 	.byte	0xff
	.zero		1


	//   ....[128]....
        /*090c*/ 	.word	0x00004560
        /*0910*/ 	.word	0x000000ff
        /*0914*/ 	.word	0x00000000
        /*0918*/ 	.short	0x010a
        /*091a*/ 	.byte	0x06
	.zero		1


	//   ....[129]....
        /*091c*/ 	.word	0x00004570
        /*0920*/ 	.word	0x000000ff
        /*0924*/ 	.word	0x00000210
        /*0928*/ 	.short	0x010a
        /*092a*/ 	.byte	0x0a
	.zero		1


	//   ....[130]....
        /*092c*/ 	.word	0x00004620
        /*0930*/ 	.word	0x000000ff
        /*0934*/ 	.word	0x00000000
        /*0938*/ 	.short	0x010a
        /*093a*/ 	.byte	0x09
	.zero		1


	//   ....[131]....
        /*093c*/ 	.word	0x00004760
        /*0940*/ 	.word	0x000000ff
        /*0944*/ 	.word	0x00000000
        /*0948*/ 	.short	0x010a
        /*094a*/ 	.byte	0x06
	.zero		1


	//   ....[132]....
        /*094c*/ 	.word	0x000049b0
        /*0950*/ 	.word	0x000000ff
        /*0954*/ 	.word	0x00000000
        /*0958*/ 	.short	0x010a
        /*095a*/ 	.byte	0x07
	.zero		1


	//   ....[133]....
        /*095c*/ 	.word	0x00004a40
        /*0960*/ 	.word	0x000000ff
        /*0964*/ 	.word	0x00000000
        /*0968*/ 	.short	0x010a
        /*096a*/ 	.byte	0x07
	.zero		1


	//   ....[134]....
        /*096c*/ 	.word	0x00004ad0
        /*0970*/ 	.word	0x000000ff
        /*0974*/ 	.word	0x00000000
        /*0978*/ 	.short	0x010a
        /*097a*/ 	.byte	0x07
	.zero		1


	//   ....[135]....
        /*097c*/ 	.word	0x00004b70
        /*0980*/ 	.word	0x00000000
        /*0984*/ 	.word	0x00000000
        /*0988*/ 	.short	0x010a
        /*098a*/ 	.byte	0xff
	.zero		1


	//   ....[136]....
        /*098c*/ 	.word	0x00004bb0
        /*0990*/ 	.word	0x00000000
        /*0994*/ 	.word	0x00000000
        /*0998*/ 	.short	0x010a
        /*099a*/ 	.byte	0xff
	.zero		1


	//   ....[137]....
        /*099c*/ 	.word	0x00004c20
        /*09a0*/ 	.word	0x000000ff
        /*09a4*/ 	.word	0x00000000
        /*09a8*/ 	.short	0x0101
        /*09aa*/ 	.byte	0x05
	.zero		1


	//   ....[138]....
        /*09ac*/ 	.word	0x00004c60
        /*09b0*/ 	.word	0x000000ff
        /*09b4*/ 	.word	0x00000250
        /*09b8*/ 	.short	0x010a
        /*09ba*/ 	.byte	0x08
	.zero		1


	//   ....[139]....
        /*09bc*/ 	.word	0x00004cb0
        /*09c0*/ 	.word	0x000000ff
        /*09c4*/ 	.word	0x00000000
        /*09c8*/ 	.short	0x0101
        /*09ca*/ 	.byte	0x05
	.zero		1


	//   ....[140]....
        /*09cc*/ 	.word	0x000050e0
        /*09d0*/ 	.word	0x00000000
        /*09d4*/ 	.word	0x000001d0
        /*09d8*/ 	.short	0x010a
        /*09da*/ 	.byte	0xff
	.zero		1


	//   ....[141]....
        /*09dc*/ 	.word	0x000051a0
        /*09e0*/ 	.word	0x00000000
        /*09e4*/ 	.word	0x00000000
        /*09e8*/ 	.short	0x0101
        /*09ea*/ 	.byte	0xff
	.zero		1


	//   ....[142]....
        /*09ec*/ 	.word	0x000054c0
        /*09f0*/ 	.word	0x000000ff
        /*09f4*/ 	.word	0x000001c8
        /*09f8*/ 	.short	0x010a
        /*09fa*/ 	.byte	0x06
	.zero		1


	//   ....[143]....
        /*09fc*/ 	.word	0x000056b0
        /*0a00*/ 	.word	0x000000ff
        /*0a04*/ 	.word	0x000001b0
        /*0a08*/ 	.short	0x010a
        /*0a0a*/ 	.byte	0x06
	.zero		1


	//   ....[144]....
        /*0a0c*/ 	.word	0x000058d0
        /*0a10*/ 	.word	0x000000ff
        /*0a14*/ 	.word	0x000001a0
        /*0a18*/ 	.short	0x010b
        /*0a1a*/ 	.byte	0x06
	.zero		1


	//   ....[145]....
        /*0a1c*/ 	.word	0x00005940
        /*0a20*/ 	.word	0x000000ff
        /*0a24*/ 	.word	0x00000000
        /*0a28*/ 	.short	0x0101
        /*0a2a*/ 	.byte	0x0e
	.zero		1


	//   ....[146]....
        /*0a2c*/ 	.word	0x00005950
        /*0a30*/ 	.word	0x000000ff
        /*0a34*/ 	.word	0x000001b8
        /*0a38*/ 	.short	0x010a
        /*0a3a*/ 	.byte	0x06
	.zero		1


	//   ....[147]....
        /*0a3c*/ 	.word	0x00005bf0
        /*0a40*/ 	.word	0x000000ff
        /*0a44*/ 	.word	0x000001a8
        /*0a48*/ 	.short	0x010b
        /*0a4a*/ 	.byte	0x06
	.zero		1


	//   ....[148]....
        /*0a4c*/ 	.word	0x00005c10
        /*0a50*/ 	.word	0x000000ff
        /*0a54*/ 	.word	0x00000000
        /*0a58*/ 	.short	0x0101
        /*0a5a*/ 	.byte	0x0d
	.zero		1


	//   ....[149]....
        /*0a5c*/ 	.word	0x00005c40
        /*0a60*/ 	.word	0x000000ff
        /*0a64*/ 	.word	0x000001b0
        /*0a68*/ 	.short	0x010a
        /*0a6a*/ 	.byte	0x06
	.zero		1


	//   ....[150]....
        /*0a6c*/ 	.word	0x00005c80
        /*0a70*/ 	.word	0x00000000
        /*0a74*/ 	.word	0x000001b8
        /*0a78*/ 	.short	0x010a
        /*0a7a*/ 	.byte	0xff
	.zero		1


	//   ....[151]....
        /*0a7c*/ 	.word	0x00006010
        /*0a80*/ 	.word	0x00000000
        /*0a84*/ 	.word	0x000001d0
        /*0a88*/ 	.short	0x010a
        /*0a8a*/ 	.byte	0xff
	.zero		1


	//   ....[152]....
        /*0a8c*/ 	.word	0x00006120
        /*0a90*/ 	.word	0x00000000
        /*0a94*/ 	.word	0x00000000
        /*0a98*/ 	.short	0x0101
        /*0a9a*/ 	.byte	0xff
	.zero		1


	//   ....[153]....
        /*0a9c*/ 	.word	0x00006c00
        /*0aa0*/ 	.word	0x00000000
        /*0aa4*/ 	.word	0x000001a0
        /*0aa8*/ 	.short	0x010a
        /*0aaa*/ 	.byte	0xff
	.zero		1


	//   ....[154]....
        /*0aac*/ 	.word	0x00006cd0
        /*0ab0*/ 	.word	0x00000073
        /*0ab4*/ 	.word	0x000001f0
        /*0ab8*/ 	.short	0x010a
        /*0aba*/ 	.byte	0xff
	.zero		1


	//   ....[155]....
        /*0abc*/ 	.word	0x00006e00
        /*0ac0*/ 	.word	0x00000000
        /*0ac4*/ 	.word	0x000001a0
        /*0ac8*/ 	.short	0x010a
        /*0aca*/ 	.byte	0xff
	.zero		1


	//   ....[156]....
        /*0acc*/ 	.word	0x00006f20
        /*0ad0*/ 	.word	0x00000000
        /*0ad4*/ 	.word	0x00000000
        /*0ad8*/ 	.short	0x0101
        /*0ada*/ 	.byte	0xff
	.zero		1


	//   ....[157]....
        /*0adc*/ 	.word	0x00006fa0
        /*0ae0*/ 	.word	0x00000073
        /*0ae4*/ 	.word	0x000001f0
        /*0ae8*/ 	.short	0x010a
        /*0aea*/ 	.byte	0xff
	.zero		1


	//   ....[158]....
        /*0aec*/ 	.word	0x00007b40
        /*0af0*/ 	.word	0x00000003
        /*0af4*/ 	.word	0x000001a0
        /*0af8*/ 	.short	0x010a
        /*0afa*/ 	.byte	0xff
	.zero		1


	//   ....[159]....
        /*0afc*/ 	.word	0x00007c00
        /*0b00*/ 	.word	0x00000003
        /*0b04*/ 	.word	0x000001a0
        /*0b08*/ 	.short	0x010a
        /*0b0a*/ 	.byte	0xff
	.zero		1


	//   ....[160]....
        /*0b0c*/ 	.word	0x00007d20
        /*0b10*/ 	.word	0x00000000
        /*0b14*/ 	.word	0x00000000
        /*0b18*/ 	.short	0x0101
        /*0b1a*/ 	.byte	0xff
	.zero		1


	//   ....[161]....
        /*0b1c*/ 	.word	0x00008040
        /*0b20*/ 	.word	0x00000073
        /*0b24*/ 	.word	0x00000000
        /*0b28*/ 	.short	0x0101
        /*0b2a*/ 	.byte	0xff
	.zero		1


	//   ....[162]....
        /*0b2c*/ 	.word	0x000089d0
        /*0b30*/ 	.word	0x00000002
        /*0b34*/ 	.word	0x00000240
        /*0b38*/ 	.short	0x010a
        /*0b3a*/ 	.byte	0xff
	.zero		1


	//   ....[163]....
        /*0b3c*/ 	.word	0x00008a30
        /*0b40*/ 	.word	0x00000002
        /*0b44*/ 	.word	0x000000d0
        /*0b48*/ 	.short	0x010a
        /*0b4a*/ 	.byte	0xff
	.zero		1


	//   ....[164]....
        /*0b4c*/ 	.word	0x00008a90
        /*0b50*/ 	.word	0x00000002
        /*0b54*/ 	.word	0x000000d0
        /*0b58*/ 	.short	0x010a
        /*0b5a*/ 	.byte	0xff
	.zero		1


	//   ....[165]....
        /*0b5c*/ 	.word	0x00008ae0
        /*0b60*/ 	.word	0x00000002
        /*0b64*/ 	.word	0x000001d0
        /*0b68*/ 	.short	0x010a
        /*0b6a*/ 	.byte	0xff
	.zero		1


	//   ....[166]....
        /*0b6c*/ 	.word	0x00008b40
        /*0b70*/ 	.word	0x00000000
        /*0b74*/ 	.word	0x00000000
        /*0b78*/ 	.short	0x010a
        /*0b7a*/ 	.byte	0xff
	.zero		1


	//   ....[167]....
        /*0b7c*/ 	.word	0x00008ba0
        /*0b80*/ 	.word	0x00000000
        /*0b84*/ 	.word	0x00000000
        /*0b88*/ 	.short	0x010a
        /*0b8a*/ 	.byte	0xff
	.zero		1


	//   ....[168]....
        /*0b8c*/ 	.word	0x00008c00
        /*0b90*/ 	.word	0x00000000
        /*0b94*/ 	.word	0x00000000
        /*0b98*/ 	.short	0x010a
        /*0b9a*/ 	.byte	0xff
	.zero		1


	//   ....[169]....
        /*0b9c*/ 	.word	0x00008c60
        /*0ba0*/ 	.word	0x00000000
        /*0ba4*/ 	.word	0x00000000
        /*0ba8*/ 	.short	0x010a
        /*0baa*/ 	.byte	0xff
	.zero		1


	//   ....[170]....
        /*0bac*/ 	.word	0x00008cc0
        /*0bb0*/ 	.word	0x00000000
        /*0bb4*/ 	.word	0x00000000
        /*0bb8*/ 	.short	0x010a
        /*0bba*/ 	.byte	0xff
	.zero		1


	//   ....[171]....
        /*0bbc*/ 	.word	0x00008d20
        /*0bc0*/ 	.word	0x00000000
        /*0bc4*/ 	.word	0x00000000
        /*0bc8*/ 	.short	0x010a
        /*0bca*/ 	.byte	0xff
	.zero		1


	//   ....[172]....
        /*0bcc*/ 	.word	0x00008d80
        /*0bd0*/ 	.word	0x00000000
        /*0bd4*/ 	.word	0x00000000
        /*0bd8*/ 	.short	0x010a
        /*0bda*/ 	.byte	0xff
	.zero		1


	//   ....[173]....
        /*0bdc*/ 	.word	0x00008de0
        /*0be0*/ 	.word	0x00000000
        /*0be4*/ 	.word	0x00000000
        /*0be8*/ 	.short	0x010a
        /*0bea*/ 	.byte	0xff
	.zero		1


	//   ....[174]....
        /*0bec*/ 	.word	0x00008e40
        /*0bf0*/ 	.word	0x00000000
        /*0bf4*/ 	.word	0x00000000
        /*0bf8*/ 	.short	0x010a
        /*0bfa*/ 	.byte	0xff
	.zero		1


	//   ....[175]....
        /*0bfc*/ 	.word	0x00008ea0
        /*0c00*/ 	.word	0x00000000
        /*0c04*/ 	.word	0x00000000
        /*0c08*/ 	.short	0x010a
        /*0c0a*/ 	.byte	0xff
	.zero		1


	//   ....[176]....
        /*0c0c*/ 	.word	0x00008f00
        /*0c10*/ 	.word	0x00000000
        /*0c14*/ 	.word	0x00000000
        /*0c18*/ 	.short	0x010a
        /*0c1a*/ 	.byte	0xff
	.zero		1


	//   ....[177]....
        /*0c1c*/ 	.word	0x00008f60
        /*0c20*/ 	.word	0x00000000
        /*0c24*/ 	.word	0x00000000
        /*0c28*/ 	.short	0x010a
        /*0c2a*/ 	.byte	0xff
	.zero		1


	//   ....[178]....
        /*0c2c*/ 	.word	0x00008fc0
        /*0c30*/ 	.word	0x00000000
        /*0c34*/ 	.word	0x00000000
        /*0c38*/ 	.short	0x010a
        /*0c3a*/ 	.byte	0xff
	.zero		1


	//   ....[179]....
        /*0c3c*/ 	.word	0x00009020
        /*0c40*/ 	.word	0x00000000
        /*0c44*/ 	.word	0x00000000
        /*0c48*/ 	.short	0x010a
        /*0c4a*/ 	.byte	0xff
	.zero		1


	//   ....[180]....
        /*0c4c*/ 	.word	0x00009080
        /*0c50*/ 	.word	0x00000000
        /*0c54*/ 	.word	0x00000000
        /*0c58*/ 	.short	0x010a
        /*0c5a*/ 	.byte	0xff
	.zero		1


	//   ....[181]....
        /*0c5c*/ 	.word	0x000090e0
        /*0c60*/ 	.word	0x00000000
        /*0c64*/ 	.word	0x00000000
        /*0c68*/ 	.short	0x010a
        /*0c6a*/ 	.byte	0xff
	.zero		1


	//   ....[182]....
        /*0c6c*/ 	.word	0x00009140
        /*0c70*/ 	.word	0x00000000
        /*0c74*/ 	.word	0x00000000
        /*0c78*/ 	.short	0x010a
        /*0c7a*/ 	.byte	0xff
	.zero		1


	//   ....[183]....
        /*0c7c*/ 	.word	0x000091a0
        /*0c80*/ 	.word	0x00000000
        /*0c84*/ 	.word	0x00000000
        /*0c88*/ 	.short	0x010a
        /*0c8a*/ 	.byte	0xff
	.zero		1


	//   ....[184]....
        /*0c8c*/ 	.word	0x00009200
        /*0c90*/ 	.word	0x00000000
        /*0c94*/ 	.word	0x00000000
        /*0c98*/ 	.short	0x010a
        /*0c9a*/ 	.byte	0xff
	.zero		1


	//   ....[185]....
        /*0c9c*/ 	.word	0x00009260
        /*0ca0*/ 	.word	0x00000000
        /*0ca4*/ 	.word	0x00000000
        /*0ca8*/ 	.short	0x010a
        /*0caa*/ 	.byte	0xff
	.zero		1


	//   ....[186]....
        /*0cac*/ 	.word	0x000092c0
        /*0cb0*/ 	.word	0x00000000
        /*0cb4*/ 	.word	0x00000000
        /*0cb8*/ 	.short	0x010a
        /*0cba*/ 	.byte	0xff
	.zero		1


	//   ....[187]....
        /*0cbc*/ 	.word	0x00009320
        /*0cc0*/ 	.word	0x00000000
        /*0cc4*/ 	.word	0x00000000
        /*0cc8*/ 	.short	0x010a
        /*0cca*/ 	.byte	0xff
	.zero		1


	//   ....[188]....
        /*0ccc*/ 	.word	0x00009380
        /*0cd0*/ 	.word	0x00000000
        /*0cd4*/ 	.word	0x00000000
        /*0cd8*/ 	.short	0x010a
        /*0cda*/ 	.byte	0xff
	.zero		1


	//   ....[189]....
        /*0cdc*/ 	.word	0x000093e0
        /*0ce0*/ 	.word	0x00000000
        /*0ce4*/ 	.word	0x00000000
        /*0ce8*/ 	.short	0x010a
        /*0cea*/ 	.byte	0xff
	.zero		1


	//   ....[190]....
        /*0cec*/ 	.word	0x00009440
        /*0cf0*/ 	.word	0x00000000
        /*0cf4*/ 	.word	0x00000000
        /*0cf8*/ 	.short	0x010a
        /*0cfa*/ 	.byte	0xff
	.zero		1


	//   ....[191]....
        /*0cfc*/ 	.word	0x00009490
        /*0d00*/ 	.word	0x00000000
        /*0d04*/ 	.word	0x00000230
        /*0d08*/ 	.short	0x010a
        /*0d0a*/ 	.byte	0xff
	.zero		1


	//   ....[192]....
        /*0d0c*/ 	.word	0x000094f0
        /*0d10*/ 	.word	0x00000000
        /*0d14*/ 	.word	0x000001e0
        /*0d18*/ 	.short	0x010a
        /*0d1a*/ 	.byte	0xff
	.zero		1


	//   ....[193]....
        /*0d1c*/ 	.word	0x00009540
        /*0d20*/ 	.word	0x00000000
        /*0d24*/ 	.word	0x000001d0
        /*0d28*/ 	.short	0x010a
        /*0d2a*/ 	.byte	0xff
	.zero		1


	//   ....[194]....
        /*0d2c*/ 	.word	0x000095a0
        /*0d30*/ 	.word	0x00000000
        /*0d34*/ 	.word	0x000001e0
        /*0d38*/ 	.short	0x010a
        /*0d3a*/ 	.byte	0xff
	.zero		1


	//   ....[195]....
        /*0d3c*/ 	.word	0x00009600
        /*0d40*/ 	.word	0x00000004
        /*0d44*/ 	.word	0x00000008
        /*0d48*/ 	.short	0x010a
        /*0d4a*/ 	.byte	0xff
	.zero		1


	//   ....[196]....
        /*0d4c*/ 	.word	0x000096e0
        /*0d50*/ 	.word	0x00000002
        /*0d54*/ 	.word	0x00000008
        /*0d58*/ 	.short	0x010a
        /*0d5a*/ 	.byte	0xff
	.zero		1


	//   ....[197]....
        /*0d5c*/ 	.word	0x00009730
        /*0d60*/ 	.word	0x00000000
        /*0d64*/ 	.word	0x000001d0
        /*0d68*/ 	.short	0x010a
        /*0d6a*/ 	.byte	0xff
	.zero		1


	//   ....[198]....
        /*0d6c*/ 	.word	0x00009790
        /*0d70*/ 	.word	0x00000000
        /*0d74*/ 	.word	0x00000210
        /*0d78*/ 	.short	0x010a
        /*0d7a*/ 	.byte	0xff
	.zero		1


	//   ....[199]....
        /*0d7c*/ 	.word	0x000097f0
        /*0d80*/ 	.word	0x00000000
        /*0d84*/ 	.word	0x00000000
        /*0d88*/ 	.short	0x010a
        /*0d8a*/ 	.byte	0xff
	.zero		1


	//   ....[200]....
        /*0d8c*/ 	.word	0x00009850
        /*0d90*/ 	.word	0x00000000
        /*0d94*/ 	.word	0x00000000
        /*0d98*/ 	.short	0x010a
        /*0d9a*/ 	.byte	0xff
	.zero		1


	//   ....[201]....
        /*0d9c*/ 	.word	0x000098b0
        /*0da0*/ 	.word	0x00000000
        /*0da4*/ 	.word	0x00000000
        /*0da8*/ 	.short	0x010a
        /*0daa*/ 	.byte	0xff
	.zero		1


	//   ....[202]....
        /*0dac*/ 	.word	0x00009910
        /*0db0*/ 	.word	0x00000000
        /*0db4*/ 	.word	0x00000000
        /*0db8*/ 	.short	0x010a
        /*0dba*/ 	.byte	0xff
	.zero		1


	//   ....[203]....
        /*0dbc*/ 	.word	0x00009970
        /*0dc0*/ 	.word	0x00000000
        /*0dc4*/ 	.word	0x00000250
        /*0dc8*/ 	.short	0x010a
        /*0dca*/ 	.byte	0xff
	.zero		1


	//   ....[204]....
        /*0dcc*/ 	.word	0x000099c0
        /*0dd0*/ 	.word	0x00000000
        /*0dd4*/ 	.word	0x000001d0
        /*0dd8*/ 	.short	0x010a
        /*0dda*/ 	.byte	0xff
	.zero		1


	//   ....[205]....
        /*0ddc*/ 	.word	0x00009a20
        /*0de0*/ 	.word	0x00000000
        /*0de4*/ 	.word	0x000001c8
        /*0de8*/ 	.short	0x010a
        /*0dea*/ 	.byte	0xff
	.zero		1


	//   ....[206]....
        /*0dec*/ 	.word	0x00009a80
        /*0df0*/ 	.word	0x00000000
        /*0df4*/ 	.word	0x000001b0
        /*0df8*/ 	.short	0x010a
        /*0dfa*/ 	.byte	0xff
	.zero		1


	//   ....[207]....
        /*0dfc*/ 	.word	0x00009ae0
        /*0e00*/ 	.word	0x00000000
        /*0e04*/ 	.word	0x000001b8
        /*0e08*/ 	.short	0x010a
        /*0e0a*/ 	.byte	0xff
	.zero		1


	//   ....[208]....
        /*0e0c*/ 	.word	0x00009b40
        /*0e10*/ 	.word	0x00000000
        /*0e14*/ 	.word	0x000001b0
        /*0e18*/ 	.short	0x010a
        /*0e1a*/ 	.byte	0xff
	.zero		1


	//   ....[209]....
        /*0e1c*/ 	.word	0x00009b90
        /*0e20*/ 	.word	0x00000000
        /*0e24*/ 	.word	0x000001d0
        /*0e28*/ 	.short	0x010a
        /*0e2a*/ 	.byte	0xff
	.zero		1


	//   ....[210]....
        /*0e2c*/ 	.word	0x00009be0
        /*0e30*/ 	.word	0x00000000
        /*0e34*/ 	.word	0x000001a0
        /*0e38*/ 	.short	0x010a
        /*0e3a*/ 	.byte	0xff
	.zero		1


	//   ....[211]....
        /*0e3c*/ 	.word	0x00009c30
        /*0e40*/ 	.word	0x00000073
        /*0e44*/ 	.word	0x000001f0
        /*0e48*/ 	.short	0x010a
        /*0e4a*/ 	.byte	0xff
	.zero		1


	//   ....[212]....
        /*0e4c*/ 	.word	0x00009c80
        /*0e50*/ 	.word	0x00000003
        /*0e54*/ 	.word	0x000001a0
        /*0e58*/ 	.short	0x010a
        /*0e5a*/ 	.byte	0xff
	.zero		1


	//----- nvinfo : EIATTR_NUM_MBARRIERS
	.align		4
.L_47:
        /*0e5c*/ 	.byte	0x03, 0x38
        /*0e5e*/ 	.short	0x004b


	//----- nvinfo : EIATTR_EXIT_INSTR_OFFSETS
	.align		4
        /*0e60*/ 	.byte	0x04, 0x1c
        /*0e62*/ 	.short	(.L_49 - .L_48)


	//   ....[0]....
.L_48:
        /*0e64*/ 	.word	0x000036f0


	//   ....[1]....
        /*0e68*/ 	.word	0x00003be0


	//   ....[2]....
        /*0e6c*/ 	.word	0x00003c40


	//   ....[3]....
        /*0e70*/ 	.word	0x00004ee0


	//   ....[4]....
        /*0e74*/ 	.word	0x00005cb0


	//   ....[5]....
        /*0e78*/ 	.word	0x00005cf0


	//   ....[6]....
        /*0e7c*/ 	.word	0x000089c0


	//----- nvinfo : EIATTR_MAX_THREADS
	.align		4
.L_49:
        /*0e80*/ 	.byte	0x04, 0x05
        /*0e82*/ 	.short	(.L_51 - .L_50)
.L_50:
        /*0e84*/ 	.word	0x00000100
        /*0e88*/ 	.word	0x00000001
        /*0e8c*/ 	.word	0x00000001


	//----- nvinfo : EIATTR_CRS_STACK_SIZE
	.align		4
.L_51:
        /*0e90*/ 	.byte	0x04, 0x1e
        /*0e92*/ 	.short	(.L_53 - .L_52)
.L_52:
        /*0e94*/ 	.word	0x00000000


	//----- nvinfo : EIATTR_CBANK_PARAM_SIZE
	.align		4
.L_53:
        /*0e98*/ 	.byte	0x03, 0x19
        /*0e9a*/ 	.short	0x0800


	//----- nvinfo : EIATTR_PARAM_CBANK
	.align		4
        /*0e9c*/ 	.byte	0x04, 0x0a
        /*0e9e*/ 	.short	(.L_55 - .L_54)
	.align		4
.L_54:
        /*0ea0*/ 	.word	index@(.nv.constant0._ZN7cutlass13device_kernelINS_4gemm6kernel13GemmUniversalIN4cute5tupleIJiiiiEEENS1_10collective13CollectiveMmaINS1_35MainloopSm100TmaUmmaWarpSpecializedILi26ELi2ELi4ENS5_IJNS4_1CILi2EEENSA_ILi1EEESC_EEEEENS5_IJNSA_ILi128EEESF_NSA_ILi64EEEEEENS_12float_e4m3_tENS5_IJlSC_lEEESI_SJ_NS4_8TiledMMAINS4_8MMA_AtomIJNS4_10MMA_TraitsINS4_25SM100_MMA_F8F6F4_2x1SM_SSEJSI_SI_fSF_SF_NS4_17integral_constantINS4_4UMMA5MajorELSQ_0EEESR_NSO_INSP_7ScaleInELSS_0EEEST_EEEEEENS4_6LayoutINS5_IJSC_SC_SC_EEENS5_IJNSA_ILi0EEESY_SY_EEEEENS5_IJNS4_10UnderscoreES11_S11_EEEEENS4_18SM100_TMA_2SM_LOADENS4_14ComposedLayoutINS4_7SwizzleILi2ELi4ELi3EEENS4_18smem_ptr_flag_bitsILi8EEENSW_INS5_IJNSA_ILi8EEESG_EEENS5_IJSG_SC_EEEEEEEvNS4_8identityES14_S1E_vS1F_EENS_8epilogue10collective18CollectiveEpilogueINS1H_23Sm100TmaWarpSpecializedILi2ELi2ELi32ELb0ELb0EEEJNS5_IJSG_SF_SG_EEENS5_IJNSW_ISG_SC_EENSW_INS5_IJNSA_ILi32EEESB_EEENS5_IJSC_SG_EEEEEEEESI_SJ_SI_SJ_NS1H_6fusion15FusionCallbacksIS1L_NS1T_17LinCombPerRowBiasISI_fSI_SI_fLi16ELNS_15FloatRoundStyleE2EEES1M_S1S_JEEENS4_5SM1004TMEM4LOAD26SM100_TMEM_LOAD_32dp32b32xENS4_13SM90_TMA_LOADENS15_INS16_ILi1ELi4ELi3EEES19_NSW_INS5_IJS1A_S1O_EEENS5_IJS1O_SC_EEEEEEENS4_39AutoVectorizingCopyWithAssumedAlignmentILi128EEENS4_14SM90_TMA_STOREES28_S2A_S2A_EEEvvEEEEvNT_6ParamsE)
        /*0ea4*/ 	.short	0x0380
        /*0ea6*/ 	.short	0x0800


	//----- nvinfo : EIATTR_SW_WAR
	.align		4
.L_55:
        /*0ea8*/ 	.byte	0x04, 0x36
        /*0eaa*/ 	.short	(.L_57 - .L_56)
.L_56:
        /*0eac*/ 	.word	0x00000008
.L_57:


//--------------------- .nv.callgraph             --------------------------
	.section	.nv.callgraph,"",@"SHT_CUDA_CALLGRAPH"
	.align	4
	.sectionentsize	8
	.align		4
        /*0000*/ 	.word	0x00000000
	.align		4
        /*0004*/ 	.word	0xffffffff
	.align		4
        /*0008*/ 	.word	index@(_ZN7cutlass13device_kernelINS_4gemm6kernel13GemmUniversalIN4cute5tupleIJiiiiEEENS1_10collective13CollectiveMmaINS1_35MainloopSm100TmaUmmaWarpSpecializedILi26ELi2ELi4ENS5_IJNS4_1CILi2EEENSA_ILi1EEESC_EEEEENS5_IJNSA_ILi128EEESF_NSA_ILi64EEEEEENS_12float_e4m3_tENS5_IJlSC_lEEESI_SJ_NS4_8TiledMMAINS4_8MMA_AtomIJNS4_10MMA_TraitsINS4_25SM100_MMA_F8F6F4_2x1SM_SSEJSI_SI_fSF_SF_NS4_17integral_constantINS4_4UMMA5MajorELSQ_0EEESR_NSO_INSP_7ScaleInELSS_0EEEST_EEEEEENS4_6LayoutINS5_IJSC_SC_SC_EEENS5_IJNSA_ILi0EEESY_SY_EEEEENS5_IJNS4_10UnderscoreES11_S11_EEEEENS4_18SM100_TMA_2SM_LOADENS4_14ComposedLayoutINS4_7SwizzleILi2ELi4ELi3EEENS4_18smem_ptr_flag_bitsILi8EEENSW_INS5_IJNSA_ILi8EEESG_EEENS5_IJSG_SC_EEEEEEEvNS4_8identityES14_S1E_vS1F_EENS_8epilogue10collective18CollectiveEpilogueINS1H_23Sm100TmaWarpSpecializedILi2ELi2ELi32ELb0ELb0EEEJNS5_IJSG_SF_SG_EEENS5_IJNSW_ISG_SC_EENSW_INS5_IJNSA_ILi32EEESB_EEENS5_IJSC_SG_EEEEEEEESI_SJ_SI_SJ_NS1H_6fusion15FusionCallbacksIS1L_NS1T_17LinCombPerRowBiasISI_fSI_SI_fLi16ELNS_15FloatRoundStyleE2EEES1M_S1S_JEEENS4_5SM1004TMEM4LOAD26SM100_TMEM_LOAD_32dp32b32xENS4_13SM90_TMA_LOADENS15_INS16_ILi1ELi4ELi3EEES19_NSW_INS5_IJS1A_S1O_EEENS5_IJS1O_SC_EEEEEEENS4_39AutoVectorizingCopyWithAssumedAlignmentILi128EEENS4_14SM90_TMA_STOREES28_S2A_S2A_EEEvvEEEEvNT_6ParamsE)
	.align		4
        /*000c*/ 	.word	index@(__assertfail)
	.align		4
        /*0010*/ 	.word	0x00000000
	.align		4
        /*0014*/ 	.word	0xfffffffe
	.align		4
        /*0018*/ 	.word	0x00000000
	.align		4
        /*001c*/ 	.word	0xfffffffd
	.align		4
        /*0020*/ 	.word	0x00000000
	.align		4
        /*0024*/ 	.word	0xfffffffc


//--------------------- .nv.constant4             --------------------------
	.section	.nv.constant4,"a",@progbits
	.align	8
	.align		8
.nv.constant4:
        /*0000*/ 	.dword	__assertfail
	.align		8
        /*0008*/ 	.dword	__unnamed_1
	.align		8
        /*0010*/ 	.dword	__unnamed_2
	.align		8
        /*0018*/ 	.dword	_ZN39_INTERNAL_22958ce4_4_k_cu_b58f5af9_29204cuda3std3__45__cpo5beginE
	.align		8
        /*0020*/ 	.dword	_ZN39_INTERNAL_22958ce4_4_k_cu_b58f5af9_29204cuda3std3__45__cpo3endE
	.align		8
        /*0028*/ 	.dword	_ZN39_INTERNAL_22958ce4_4_k_cu_b58f5af9_29204cuda3std3__45__cpo6cbeginE
	.align		8
        /*0030*/ 	.dword	_ZN39_INTERNAL_22958ce4_4_k_cu_b58f5af9_29204cuda3std3__45__cpo4cendE
	.align		8
        /*0038*/ 	.dword	_ZN39_INTERNAL_22958ce4_4_k_cu_b58f5af9_29204cuda3std3__441_GLOBAL__N__22958ce4_4_k_cu_b58f5af9_29206ignoreE
	.align		8
        /*0040*/ 	.dword	_ZN39_INTERNAL_22958ce4_4_k_cu_b58f5af9_29204cuda3std3__419piecewise_constructE
	.align		8
        /*0048*/ 	.dword	_ZN39_INTERNAL_22958ce4_4_k_cu_b58f5af9_29204cuda3std3__48in_placeE
	.align		8
        /*0050*/ 	.dword	_ZN39_INTERNAL_22958ce4_4_k_cu_b58f5af9_29204cuda3std6ranges3__45__cpo4swapE
	.align		8
        /*0058*/ 	.dword	_ZN39_INTERNAL_22958ce4_4_k_cu_b58f5af9_29204cuda3std6ranges3__45__cpo9iter_moveE
	.align		8
        /*0060*/ 	.dword	_ZN39_INTERNAL_22958ce4_4_k_cu_b58f5af9_29204cute7productE
	.align		8
        /*0068*/ 	.dword	_ZN39_INTERNAL_22958ce4_4_k_cu_b58f5af9_29204cute1_E
	.align		8
        /*0070*/ 	.dword	$str$25
	.align		8
        /*0078*/ 	.dword	$str$26
	.align		8
        /*0080*/ 	.dword	$str$27
	.align		8
        /*0088*/ 	.dword	$str$28


//--------------------- .text._ZN7cutlass13device_kernelINS_4gemm6kernel13GemmUniversalIN4cute5tupleIJiiiiEEENS1_10collective13CollectiveMmaINS1_35MainloopSm100TmaUmmaWarpSpecializedILi26ELi2ELi4ENS5_IJNS4_1CILi2EEENSA_ILi1EEESC_EEEEENS5_IJNSA_ILi128EEESF_NSA_ILi64EEEEEENS_12float_e4m3_tENS5_IJlSC_lEEESI_SJ_NS4_8TiledMMAINS4_8MMA_AtomIJNS4_10MMA_TraitsINS4_25SM100_MMA_F8F6F4_2x1SM_SSEJSI_SI_fSF_SF_NS4_17integral_constantINS4_4UMMA5MajorELSQ_0EEESR_NSO_INSP_7ScaleInELSS_0EEEST_EEEEEENS4_6LayoutINS5_IJSC_SC_SC_EEENS5_IJNSA_ILi0EEESY_SY_EEEEENS5_IJNS4_10UnderscoreES11_S11_EEEEENS4_18SM100_TMA_2SM_LOADENS4_14ComposedLayoutINS4_7SwizzleILi2ELi4ELi3EEENS4_18smem_ptr_flag_bitsILi8EEENSW_INS5_IJNSA_ILi8EEESG_EEENS5_IJSG_SC_EEEEEEEvNS4_8identityES14_S1E_vS1F_EENS_8epilogue10collective18CollectiveEpilogueINS1H_23Sm100TmaWarpSpecializedILi2ELi2ELi32ELb0ELb0EEEJNS5_IJSG_SF_SG_EEENS5_IJNSW_ISG_SC_EENSW_INS5_IJNSA_ILi32EEESB_EEENS5_IJSC_SG_EEEEEEEESI_SJ_SI_SJ_NS1H_6fusion15FusionCallbacksIS1L_NS1T_17LinCombPerRowBiasISI_fSI_SI_fLi16ELNS_15FloatRoundStyleE2EEES1M_S1S_JEEENS4_5SM1004TMEM4LOAD26SM100_TMEM_LOAD_32dp32b32xENS4_13SM90_TMA_LOADENS15_INS16_ILi1ELi4ELi3EEES19_NSW_INS5_IJS1A_S1O_EEENS5_IJS1O_SC_EEEEEEENS4_39AutoVectorizingCopyWithAssumedAlignmentILi128EEENS4_14SM90_TMA_STOREES28_S2A_S2A_EEEvvEEEEvNT_6ParamsE --------------------------
	.section	.text._ZN7cutlass13device_kernelINS_4gemm6kernel13GemmUniversalIN4cute5tupleIJiiiiEEENS1_10collective13CollectiveMmaINS1_35MainloopSm100TmaUmmaWarpSpecializedILi26ELi2ELi4ENS5_IJNS4_1CILi2EEENSA_ILi1EEESC_EEEEENS5_IJNSA_ILi128EEESF_NSA_ILi64EEEEEENS_12float_e4m3_tENS5_IJlSC_lEEESI_SJ_NS4_8TiledMMAINS4_8MMA_AtomIJNS4_10MMA_TraitsINS4_25SM100_MMA_F8F6F4_2x1SM_SSEJSI_SI_fSF_SF_NS4_17integral_constantINS4_4UMMA5MajorELSQ_0EEESR_NSO_INSP_7ScaleInELSS_0EEEST_EEEEEENS4_6LayoutINS5_IJSC_SC_SC_EEENS5_IJNSA_ILi0EEESY_SY_EEEEENS5_IJNS4_10UnderscoreES11_S11_EEEEENS4_18SM100_TMA_2SM_LOADENS4_14ComposedLayoutINS4_7SwizzleILi2ELi4ELi3EEENS4_18smem_ptr_flag_bitsILi8EEENSW_INS5_IJNSA_ILi8EEESG_EEENS5_IJSG_SC_EEEEEEEvNS4_8identityES14_S1E_vS1F_EENS_8epilogue10collective18CollectiveEpilogueINS1H_23Sm100TmaWarpSpecializedILi2ELi2ELi32ELb0ELb0EEEJNS5_IJSG_SF_SG_EEENS5_IJNSW_ISG_SC_EENSW_INS5_IJNSA_ILi32EEESB_EEENS5_IJSC_SG_EEEEEEEESI_SJ_SI_SJ_NS1H_6fusion15FusionCallbacksIS1L_NS1T_17LinCombPerRowBiasISI_fSI_SI_fLi16ELNS_15FloatRoundStyleE2EEES1M_S1S_JEEENS4_5SM1004TMEM4LOAD26SM100_TMEM_LOAD_32dp32b32xENS4_13SM90_TMA_LOADENS15_INS16_ILi1ELi4ELi3EEES19_NSW_INS5_IJS1A_S1O_EEENS5_IJS1O_SC_EEEEEEENS4_39AutoVectorizingCopyWithAssumedAlignmentILi128EEENS4_14SM90_TMA_STOREES28_S2A_S2A_EEEvvEEEEvNT_6ParamsE,"ax",@progbits
	.align	128
.text._ZN7cutlass13device_kernelINS_4gemm6kernel13GemmUniversalIN4cute5tupleIJiiiiEEENS1_10collective13CollectiveMmaINS1_35MainloopSm100TmaUmmaWarpSpecializedILi26ELi2ELi4ENS5_IJNS4_1CILi2EEENSA_ILi1EEESC_EEEEENS5_IJNSA_ILi128EEESF_NSA_ILi64EEEEEENS_12float_e4m3_tENS5_IJlSC_lEEESI_SJ_NS4_8TiledMMAINS4_8MMA_AtomIJNS4_10MMA_TraitsINS4_25SM100_MMA_F8F6F4_2x1SM_SSEJSI_SI_fSF_SF_NS4_17integral_constantINS4_4UMMA5MajorELSQ_0EEESR_NSO_INSP_7ScaleInELSS_0EEEST_EEEEEENS4_6LayoutINS5_IJSC_SC_SC_EEENS5_IJNSA_ILi0EEESY_SY_EEEEENS5_IJNS4_10UnderscoreES11_S11_EEEEENS4_18SM100_TMA_2SM_LOADENS4_14ComposedLayoutINS4_7SwizzleILi2ELi4ELi3EEENS4_18smem_ptr_flag_bitsILi8EEENSW_INS5_IJNSA_ILi8EEESG_EEENS5_IJSG_SC_EEEEEEEvNS4_8identityES14_S1E_vS1F_EENS_8epilogue10collective18CollectiveEpilogueINS1H_23Sm100TmaWarpSpecializedILi2ELi2ELi32ELb0ELb0EEEJNS5_IJSG_SF_SG_EEENS5_IJNSW_ISG_SC_EENSW_INS5_IJNSA_ILi32EEESB_EEENS5_IJSC_SG_EEEEEEEESI_SJ_SI_SJ_NS1H_6fusion15FusionCallbacksIS1L_NS1T_17LinCombPerRowBiasISI_fSI_SI_fLi16ELNS_15FloatRoundStyleE2EEES1M_S1S_JEEENS4_5SM1004TMEM4LOAD26SM100_TMEM_LOAD_32dp32b32xENS4_13SM90_TMA_LOADENS15_INS16_ILi1ELi4ELi3EEES19_NSW_INS5_IJS1A_S1O_EEENS5_IJS1O_SC_EEEEEEENS4_39AutoVectorizingCopyWithAssumedAlignmentILi128EEENS4_14SM90_TMA_STOREES28_S2A_S2A_EEEvvEEEEvNT_6ParamsE:
        .type           _ZN7cutlass13device_kernelINS_4gemm6kernel13GemmUniversalIN4cute5tupleIJiiiiEEENS1_10collective13CollectiveMmaINS1_35MainloopSm100TmaUmmaWarpSpecializedILi26ELi2ELi4ENS5_IJNS4_1CILi2EEENSA_ILi1EEESC_EEEEENS5_IJNSA_ILi128EEESF_NSA_ILi64EEEEEENS_12float_e4m3_tENS5_IJlSC_lEEESI_SJ_NS4_8TiledMMAINS4_8MMA_AtomIJNS4_10MMA_TraitsINS4_25SM100_MMA_F8F6F4_2x1SM_SSEJSI_SI_fSF_SF_NS4_17integral_constantINS4_4UMMA5MajorELSQ_0EEESR_NSO_INSP_7ScaleInELSS_0EEEST_EEEEEENS4_6LayoutINS5_IJSC_SC_SC_EEENS5_IJNSA_ILi0EEESY_SY_EEEEENS5_IJNS4_10UnderscoreES11_S11_EEEEENS4_18SM100_TMA_2SM_LOADENS4_14ComposedLayoutINS4_7SwizzleILi2ELi4ELi3EEENS4_18smem_ptr_flag_bitsILi8EEENSW_INS5_IJNSA_ILi8EEESG_EEENS5_IJSG_SC_EEEEEEEvNS4_8identityES14_S1E_vS1F_EENS_8epilogue10collective18CollectiveEpilogueINS1H_23Sm100TmaWarpSpecializedILi2ELi2ELi32ELb0ELb0EEEJNS5_IJSG_SF_SG_EEENS5_IJNSW_ISG_SC_EENSW_INS5_IJNSA_ILi32EEESB_EEENS5_IJSC_SG_EEEEEEEESI_SJ_SI_SJ_NS1H_6fusion15FusionCallbacksIS1L_NS1T_17LinCombPerRowBiasISI_fSI_SI_fLi16ELNS_15FloatRoundStyleE2EEES1M_S1S_JEEENS4_5SM1004TMEM4LOAD26SM100_TMEM_LOAD_32dp32b32xENS4_13SM90_TMA_LOADENS15_INS16_ILi1ELi4ELi3EEES19_NSW_INS5_IJS1A_S1O_EEENS5_IJS1O_SC_EEEEEEENS4_39AutoVectorizingCopyWithAssumedAlignmentILi128EEENS4_14SM90_TMA_STOREES28_S2A_S2A_EEEvvEEEEvNT_6ParamsE,@function
        .size           _ZN7cutlass13device_kernelINS_4gemm6kernel13GemmUniversalIN4cute5tupleIJiiiiEEENS1_10collective13CollectiveMmaINS1_35MainloopSm100TmaUmmaWarpSpecializedILi26ELi2ELi4ENS5_IJNS4_1CILi2EEENSA_ILi1EEESC_EEEEENS5_IJNSA_ILi128EEESF_NSA_ILi64EEEEEENS_12float_e4m3_tENS5_IJlSC_lEEESI_SJ_NS4_8TiledMMAINS4_8MMA_AtomIJNS4_10MMA_TraitsINS4_25SM100_MMA_F8F6F4_2x1SM_SSEJSI_SI_fSF_SF_NS4_17integral_constantINS4_4UMMA5MajorELSQ_0EEESR_NSO_INSP_7ScaleInELSS_0EEEST_EEEEEENS4_6LayoutINS5_IJSC_SC_SC_EEENS5_IJNSA_ILi0EEESY_SY_EEEEENS5_IJNS4_10UnderscoreES11_S11_EEEEENS4_18SM100_TMA_2SM_LOADENS4_14ComposedLayoutINS4_7SwizzleILi2ELi4ELi3EEENS4_18smem_ptr_flag_bitsILi8EEENSW_INS5_IJNSA_ILi8EEESG_EEENS5_IJSG_SC_EEEEEEEvNS4_8identityES14_S1E_vS1F_EENS_8epilogue10collective18CollectiveEpilogueINS1H_23Sm100TmaWarpSpecializedILi2ELi2ELi32ELb0ELb0EEEJNS5_IJSG_SF_SG_EEENS5_IJNSW_ISG_SC_EENSW_INS5_IJNSA_ILi32EEESB_EEENS5_IJSC_SG_EEEEEEEESI_SJ_SI_SJ_NS1H_6fusion15FusionCallbacksIS1L_NS1T_17LinCombPerRowBiasISI_fSI_SI_fLi16ELNS_15FloatRoundStyleE2EEES1M_S1S_JEEENS4_5SM1004TMEM4LOAD26SM100_TMEM_LOAD_32dp32b32xENS4_13SM90_TMA_LOADENS15_INS16_ILi1ELi4ELi3EEES19_NSW_INS5_IJS1A_S1O_EEENS5_IJS1O_SC_EEEEEEENS4_39AutoVectorizingCopyWithAssumedAlignmentILi128EEENS4_14SM90_TMA_STOREES28_S2A_S2A_EEEvvEEEEvNT_6ParamsE,(.L_x_231 - _ZN7cutlass13device_kernelINS_4gemm6kernel13GemmUniversalIN4cute5tupleIJiiiiEEENS1_10collective13CollectiveMmaINS1_35MainloopSm100TmaUmmaWarpSpecializedILi26ELi2ELi4ENS5_IJNS4_1CILi2EEENSA_ILi1EEESC_EEEEENS5_IJNSA_ILi128EEESF_NSA_ILi64EEEEEENS_12float_e4m3_tENS5_IJlSC_lEEESI_SJ_NS4_8TiledMMAINS4_8MMA_AtomIJNS4_10MMA_TraitsINS4_25SM100_MMA_F8F6F4_2x1SM_SSEJSI_SI_fSF_SF_NS4_17integral_constantINS4_4UMMA5MajorELSQ_0EEESR_NSO_INSP_7ScaleInELSS_0EEEST_EEEEEENS4_6LayoutINS5_IJSC_SC_SC_EEENS5_IJNSA_ILi0EEESY_SY_EEEEENS5_IJNS4_10UnderscoreES11_S11_EEEEENS4_18SM100_TMA_2SM_LOADENS4_14ComposedLayoutINS4_7SwizzleILi2ELi4ELi3EEENS4_18smem_ptr_flag_bitsILi8EEENSW_INS5_IJNSA_ILi8EEESG_EEENS5_IJSG_SC_EEEEEEEvNS4_8identityES14_S1E_vS1F_EENS_8epilogue10collective18CollectiveEpilogueINS1H_23Sm100TmaWarpSpecializedILi2ELi2ELi32ELb0ELb0EEEJNS5_IJSG_SF_SG_EEENS5_IJNSW_ISG_SC_EENSW_INS5_IJNSA_ILi32EEESB_EEENS5_IJSC_SG_EEEEEEEESI_SJ_SI_SJ_NS1H_6fusion15FusionCallbacksIS1L_NS1T_17LinCombPerRowBiasISI_fSI_SI_fLi16ELNS_15FloatRoundStyleE2EEES1M_S1S_JEEENS4_5SM1004TMEM4LOAD26SM100_TMEM_LOAD_32dp32b32xENS4_13SM90_TMA_LOADENS15_INS16_ILi1ELi4ELi3EEES19_NSW_INS5_IJS1A_S1O_EEENS5_IJS1O_SC_EEEEEEENS4_39AutoVectorizingCopyWithAssumedAlignmentILi128EEENS4_14SM90_TMA_STOREES28_S2A_S2A_EEEvvEEEEvNT_6ParamsE)
        .other          _ZN7cutlass13device_kernelINS_4gemm6kernel13GemmUniversalIN4cute5tupleIJiiiiEEENS1_10collective13CollectiveMmaINS1_35MainloopSm100TmaUmmaWarpSpecializedILi26ELi2ELi4ENS5_IJNS4_1CILi2EEENSA_ILi1EEESC_EEEEENS5_IJNSA_ILi128EEESF_NSA_ILi64EEEEEENS_12float_e4m3_tENS5_IJlSC_lEEESI_SJ_NS4_8TiledMMAINS4_8MMA_AtomIJNS4_10MMA_TraitsINS4_25SM100_MMA_F8F6F4_2x1SM_SSEJSI_SI_fSF_SF_NS4_17integral_constantINS4_4UMMA5MajorELSQ_0EEESR_NSO_INSP_7ScaleInELSS_0EEEST_EEEEEENS4_6LayoutINS5_IJSC_SC_SC_EEENS5_IJNSA_ILi0EEESY_SY_EEEEENS5_IJNS4_10UnderscoreES11_S11_EEEEENS4_18SM100_TMA_2SM_LOADENS4_14ComposedLayoutINS4_7SwizzleILi2ELi4ELi3EEENS4_18smem_ptr_flag_bitsILi8EEENSW_INS5_IJNSA_ILi8EEESG_EEENS5_IJSG_SC_EEEEEEEvNS4_8identityES14_S1E_vS1F_EENS_8epilogue10collective18CollectiveEpilogueINS1H_23Sm100TmaWarpSpecializedILi2ELi2ELi32ELb0ELb0EEEJNS5_IJSG_SF_SG_EEENS5_IJNSW_ISG_SC_EENSW_INS5_IJNSA_ILi32EEESB_EEENS5_IJSC_SG_EEEEEEEESI_SJ_SI_SJ_NS1H_6fusion15FusionCallbacksIS1L_NS1T_17LinCombPerRowBiasISI_fSI_SI_fLi16ELNS_15FloatRoundStyleE2EEES1M_S1S_JEEENS4_5SM1004TMEM4LOAD26SM100_TMEM_LOAD_32dp32b32xENS4_13SM90_TMA_LOADENS15_INS16_ILi1ELi4ELi3EEES19_NSW_INS5_IJS1A_S1O_EEENS5_IJS1O_SC_EEEEEEENS4_39AutoVectorizingCopyWithAssumedAlignmentILi128EEENS4_14SM90_TMA_STOREES28_S2A_S2A_EEEvvEEEEvNT_6ParamsE,@"STO_CUDA_ENTRY STV_DEFAULT"
_ZN7cutlass13device_kernelINS_4gemm6kernel13GemmUniversalIN4cute5tupleIJiiiiEEENS1_10collective13CollectiveMmaINS1_35MainloopSm100TmaUmmaWarpSpecializedILi26ELi2ELi4ENS5_IJNS4_1CILi2EEENSA_ILi1EEESC_EEEEENS5_IJNSA_ILi128EEESF_NSA_ILi64EEEEEENS_12float_e4m3_tENS5_IJlSC_lEEESI_SJ_NS4_8TiledMMAINS4_8MMA_AtomIJNS4_10MMA_TraitsINS4_25SM100_MMA_F8F6F4_2x1SM_SSEJSI_SI_fSF_SF_NS4_17integral_constantINS4_4UMMA5MajorELSQ_0EEESR_NSO_INSP_7ScaleInELSS_0EEEST_EEEEEENS4_6LayoutINS5_IJSC_SC_SC_EEENS5_IJNSA_ILi0EEESY_SY_EEEEENS5_IJNS4_10UnderscoreES11_S11_EEEEENS4_18SM100_TMA_2SM_LOADENS4_14ComposedLayoutINS4_7SwizzleILi2ELi4ELi3EEENS4_18smem_ptr_flag_bitsILi8EEENSW_INS5_IJNSA_ILi8EEESG_EEENS5_IJSG_SC_EEEEEEEvNS4_8identityES14_S1E_vS1F_EENS_8epilogue10collective18CollectiveEpilogueINS1H_23Sm100TmaWarpSpecializedILi2ELi2ELi32ELb0ELb0EEEJNS5_IJSG_SF_SG_EEENS5_IJNSW_ISG_SC_EENSW_INS5_IJNSA_ILi32EEESB_EEENS5_IJSC_SG_EEEEEEEESI_SJ_SI_SJ_NS1H_6fusion15FusionCallbacksIS1L_NS1T_17LinCombPerRowBiasISI_fSI_SI_fLi16ELNS_15FloatRoundStyleE2EEES1M_S1S_JEEENS4_5SM1004TMEM4LOAD26SM100_TMEM_LOAD_32dp32b32xENS4_13SM90_TMA_LOADENS15_INS16_ILi1ELi4ELi3EEES19_NSW_INS5_IJS1A_S1O_EEENS5_IJS1O_SC_EEEEEEENS4_39AutoVectorizingCopyWithAssumedAlignmentILi128EEENS4_14SM90_TMA_STOREES28_S2A_S2A_EEEvvEEEEvNT_6ParamsE:
[----:B------:R-:W1:Y:S01]  /*0000*/  LDC R1, c[0x0][0x37c] ;  /* 0x0000df00ff017b82 */ /* 0x000e620000000800 */
[----:B------:R-:W2:Y:S01]  /*0010*/  S2R R111, SR_TID.X ;  /* 0x00000000006f7919 */ /* 0x000ea20000002100 */
[----:B------:R-:W3:Y:S06]  /*0020*/  LDCU.64 UR8, c[0x0][0x890] ;  /* 0x00011200ff0877ac */ /* 0x000eec0008000a00 */
[----:B------:R-:W4:Y:S01]  /*0030*/  S2UR UR37, SR_CgaCtaId ;  /* 0x00000000002579c3 */ /* 0x000f220000008800 */
[----:B------:R-:W-:Y:S01]  /*0040*/  PRMT R98, RZ, 0x7610, R98 ;  /* 0x00007610ff627816 */ /* 0x000fe20000000062 */
[----:B------:R-:W1:Y:S01]  /*0050*/  LDCU.64 UR46, c[0x0][0x358] ;  /* 0x00006b00ff2e77ac */ /* 0x000e620008000a00 */
[----:B------:R-:W-:-:S02]  /*0060*/  ELECT P0, URZ, PT ;  /* 0x0000000000ff782f */ /* 0x000fc40003800000 */
[----:B---3--:R-:W-:-:S04]  /*0070*/  ISETP.NE.U32.AND P1, PT, RZ, UR8, PT ;  /* 0x00000008ff007c0c */ /* 0x008fc8000bf25070 */
[----:B------:R-:W-:Y:S01]  /*0080*/  ISETP.NE.AND.EX P2, PT, RZ, UR9, PT, P1 ;  /* 0x00000009ff007c0c */ /* 0x000fe2000bf45310 */
[----:B----4-:R-:W-:Y:S02]  /*0090*/  ULOP3.LUT UR5, UR37, 0x1, URZ, 0xc0, !UPT ;  /* 0x0000000125057892 */ /* 0x010fe4000f8ec0ff */
[----:B------:R-:W-:Y:S01]  /*00a0*/  ULOP3.LUT UR4, UR37, 0x1, URZ, 0x3c, !UPT ;  /* 0x0000000125047892 */ /* 0x000fe2000f8e3cff */
[----:B--2---:R-:W-:-:S05]  /*00b0*/  SHF.R.U32.HI R104, RZ, 0x5, R111 ;  /* 0x00000005ff687819 */ /* 0x004fca000001166f */
[----:B------:R-:W2:Y:S02]  /*00c0*/  SHFL.IDX PT, R0, R104, RZ, 0x1f ;  /* 0x00001fff68007589 */ /* 0x000ea400000e0000 */
[----:B--2---:R-:W-:Y:S02]  /*00d0*/  R2UR UR10, R0 ;  /* 0x00000000000a72ca */ /* 0x004fe400000e0000 */
[----:B-1----:R-:W-:Y:S05]  /*00e0*/  @P2 BRA `(.L_x_0) ;  /* 0x00000000002c2947 */ /* 0x002fea0003800000 */
[----:B------:R-:W1:Y:S02]  /*00f0*/  LDCU.64 UR6, c[0x0][0x888] ;  /* 0x00011100ff0677ac */ /* 0x000e640008000a00 */
[----:B-1----:R-:W-:-:S04]  /*0100*/  UISETP.NE.U32.AND UP0, UPT, UR6, URZ, UPT ;  /* 0x000000ff0600728c */ /* 0x002fc8000bf05070 */
[----:B------:R-:W-:-:S09]  /*0110*/  UISETP.NE.AND.EX UP0, UPT, UR7, URZ, UPT, UP0 ;  /* 0x000000ff0700728c */ /* 0x000fd2000bf05300 */
[----:B------:R-:W-:Y:S05]  /*0120*/  BRA.U !UP0, `(.L_x_1) ;  /* 0x0000000108107547 */ /* 0x000fea000b800000 */
[----:B------:R-:W1:Y:S02]  /*0130*/  LDC.64 R46, c[0x0][0x888] ;  /* 0x00022200ff2e7b82 */ /* 0x000e640000000a00 */
[----:B-1----:R1:W5:Y:S01]  /*0140*/  LDG.E R46, desc[UR46][R46.64] ;  /* 0x0000002e2e2e7981 */ /* 0x002362000c1e1900 */
[----:B------:R-:W-:Y:S01]  /*0150*/  HFMA2 R98, -RZ, RZ, 0, 5.9604644775390625e-08 ;  /* 0x00000001ff627431 */ /* 0x000fe200000001ff */
[----:B------:R-:W-:Y:S05]  /*0160*/  BRA `(.L_x_0) ;  /* 0x00000000000c7947 */ /* 0x000fea0003800000 */
.L_x_1:
[----:B------:R-:W1:Y:S01]  /*0170*/  LDCU UR6, c[0x0][0x880] ;  /* 0x00011000ff0677ac */ /* 0x000e620008000800 */
[----:B------:R-:W-:Y:S01]  /*0180*/  HFMA2 R98, -RZ, RZ, 0, 5.9604644775390625e-08 ;  /* 0x00000001ff627431 */ /* 0x000fe200000001ff */
[----:B-1----:R-:W-:-:S07]  /*0190*/  MOV R46, UR6 ;  /* 0x00000006002e7c02 */ /* 0x002fce0008000f00 */
.L_x_0:
[----:B------:R-:W2:Y:S02]  /*01a0*/  LDCU.64 UR6, c[0x0][0x8b0] ;  /* 0x00011600ff0677ac */ /* 0x000ea40008000a00 */
[----:B--2---:R-:W-:-:S04]  /*01b0*/  UISETP.NE.U32.AND UP0, UPT, UR6, URZ, UPT ;  /* 0x000000ff0600728c */ /* 0x004fc8000bf05070 */
[----:B------:R-:W-:-:S09]  /*01c0*/  UISETP.NE.AND.EX UP0, UPT, UR7, URZ, UPT, UP0 ;  /* 0x000000ff0700728c */ /* 0x000fd2000bf05300 */
[----:B------:R-:W-:Y:S05]  /*01d0*/  BRA.U UP0, `(.L_x_2) ;  /* 0x0000000100247547 */ /* 0x000fea000b800000 */
[----:B------:R-:W2:Y:S02]  /*01e0*/  LDCU.64 UR6, c[0x0][0x8a8] ;  /* 0x00011500ff0677ac */ /* 0x000ea40008000a00 */
[----:B--2---:R-:W-:-:S04]  /*01f0*/  UISETP.NE.U32.AND UP0, UPT, UR6, URZ, UPT ;  /* 0x000000ff0600728c */ /* 0x004fc8000bf05070 */
[----:B------:R-:W-:-:S09]  /*0200*/  UISETP.NE.AND.EX UP0, UPT, UR7, URZ, UPT, UP0 ;  /* 0x000000ff0700728c */ /* 0x000fd2000bf05300 */
[----:B------:R-:W-:Y:S05]  /*0210*/  BRA.U !UP0, `(.L_x_3) ;  /* 0x00000001080c7547 */ /* 0x000fea000b800000 */
[----:B------:R-:W2:Y:S02]  /*0220*/  LDC.64 R2, c[0x0][0x8a8] ;  /* 0x00022a00ff027b82 */ /* 0x000ea40000000a00 */
[----:B--2---:R2:W5:Y:S01]  /*0230*/  LDG.E R45, desc[UR46][R2.64] ;  /* 0x0000002e022d7981 */ /* 0x004562000c1e1900 */
[----:B------:R-:W-:Y:S05]  /*0240*/  BRA `(.L_x_2) ;  /* 0x0000000000087947 */ /* 0x000fea0003800000 */
.L_x_3:
[----:B------:R-:W2:Y:S02]  /*0250*/  LDCU UR6, c[0x0][0x8a0] ;  /* 0x00011400ff0677ac */ /* 0x000ea40008000800 */
[----:B--2---:R-:W-:Y:S02]  /*0260*/  MOV R45, UR6 ;  /* 0x00000006002d7c02 */ /* 0x004fe40008000f00 */
.L_x_2:
[----:B------:R-:W-:Y:S01]  /*0270*/  IMAD.U32 R0, RZ, RZ, UR10 ;  /* 0x0000000aff007e24 */ /* 0x000fe2000f8e00ff */
[----:B------:R-:W-:Y:S04]  /*0280*/  BSSY.RECONVERGENT B0, `(.L_x_4) ;  /* 0x000000c000007945 */ /* 0x000fe80003800200 */
[C---:B------:R-:W-:Y:S02]  /*0290*/  ISETP.NE.OR P3, PT, R0.reuse, 0x1, !P0 ;  /* 0x000000010000780c */ /* 0x040fe40004765670 */
[----:B------:R-:W-:-:S11]  /*02a0*/  ISETP.NE.OR P2, PT, R0, 0x3, !P0 ;  /* 0x000000030000780c */ /* 0x000fd60004745670 */
[----:B------:R-:W-:Y:S05]  /*02b0*/  @P3 BRA `(.L_x_5) ;  /* 0x0000000000203947 */ /* 0x000fea0003800000 */
[----:B------:R-:W3:Y:S02]  /*02c0*/  LDCU.64 UR6, c[0x0][0x348] ;  /* 0x00006900ff0677ac */ /* 0x000ee40008000a00 */
[----:B---3--:R-:W-:Y:S02]  /*02d0*/  UIADD3 UR12, UP1, UPT, UR6, 0x80, URZ ;  /* 0x00000080060c7890 */ /* 0x008fe4000ff3e0ff */
[----:B------:R-:W-:Y:S02]  /*02e0*/  UIADD3 UR6, UP0, UPT, UR6, 0x180, URZ ;  /* 0x0000018006067890 */ /* 0x000fe4000ff1e0ff */
[----:B------:R-:W-:Y:S02]  /*02f0*/  UIADD3.X UR13, UPT, UPT, URZ, UR7, URZ, UP1, !UPT ;  /* 0x00000007ff0d7290 */ /* 0x000fe40008ffe4ff */
[----:B------:R-:W-:-:S07]  /*0300*/  UIADD3.X UR7, UPT, UPT, URZ, UR7, URZ, UP0, !UPT ;  /* 0x00000007ff077290 */ /* 0x000fce00087fe4ff */
[----:B------:R3:W-:Y:S02]  /*0310*/  UTMACCTL.PF [UR12] ;  /* 0x000000000c0079b9 */ /* 0x0007e40008040000 */
[----:B------:R3:W-:Y:S02]  /*0320*/  UTMACCTL.PF [UR6] ;  /* 0x00000000060079b9 */ /* 0x0007e40008040000 */
[----:B---3--:R-:W-:Y:S01]  /*0330*/  NOP ;  /* 0x0000000000007918 */ /* 0x008fe20000000000 */
.L_x_5:
[----:B------:R-:W-:Y:S05]  /*0340*/  BSYNC.RECONVERGENT B0 ;  /* 0x0000000000007941 */ /* 0x000fea0003800200 */
.L_x_4:
[----:B------:R-:W-:Y:S04]  /*0350*/  BSSY.RECONVERGENT B0, `(.L_x_6) ;  /* 0x000000a000007945 */ /* 0x000fe80003800200 */
        /* <DEDUP_REMOVED lines=9> */
.L_x_7:
[----:B------:R-:W-:Y:S05]  /*03f0*/  BSYNC.RECONVERGENT B0 ;  /* 0x0000000000007941 */ /* 0x000fea0003800200 */
.L_x_6:
[----:B------:R-:W3:Y:S01]  /*0400*/  LDCU.64 UR6, c[0x0][0x888] ;  /* 0x00011100ff0677ac */ /* 0x000ee20008000a00 */
[----:B------:R-:W-:Y:S01]  /*0410*/  ISETP.NE.AND.EX P1, PT, RZ, UR9, PT, P1 ;  /* 0x00000009ff007c0c */ /* 0x000fe2000bf25310 */
[----:B------:R-:W-:Y:S02]  /*0420*/  UPLOP3.LUT UP5, UPT, UPT, UPT, UPT, 0x80, 0x8 ;  /* 0x000000000008789c */ /* 0x000fe40003faf070 */
[----:B---3--:R-:W-:-:S04]  /*0430*/  UISETP.NE.U32.AND UP0, UPT, UR6, URZ, UPT ;  /* 0x000000ff0600728c */ /* 0x008fc8000bf05070 */
[----:B------:R-:W-:-:S06]  /*0440*/  UISETP.NE.AND.EX UP0, UPT, UR7, URZ, UPT, UP0 ;  /* 0x000000ff0700728c */ /* 0x000fcc000bf05300 */
[----:B------:R-:W-:-:S13]  /*0450*/  PLOP3.LUT P2, PT, PT, PT, UP0, 0x80, 0x8 ;  /* 0x000000000008781c */ /* 0x000fda0003f4f008 */
[----:B------:R-:W-:Y:S05]  /*0460*/  @P2 BRA P1, `(.L_x_8) ;  /* 0x0000000000202947 */ /* 0x000fea0000800000 */
[----:B------:R-:W-:Y:S01]  /*0470*/  UISETP.NE.U32.AND UP2, UPT, UR8, URZ, UPT ;  /* 0x000000ff0800728c */ /* 0x000fe2000bf45070 */
[----:B-----5:R-:W-:Y:S01]  /*0480*/  FSETP.NEU.AND P1, PT, R46, RZ, PT ;  /* 0x000000ff2e00720b */ /* 0x020fe20003f2d000 */
[----:B------:R-:W-:Y:S02]  /*0490*/  USEL UR6, URZ, 0xffffffff, UP0 ;  /* 0xffffffffff067887 */ /* 0x000fe40008000000 */
[----:B------:R-:W-:-:S10]  /*04a0*/  UISETP.NE.AND.EX UP2, UPT, UR9, URZ, UPT, UP2 ;  /* 0x000000ff0900728c */ /* 0x000fd4000bf45320 */
[----:B------:R-:W-:Y:S01]  /*04b0*/  VOTEU.ANY UP1, P1 ;  /* 0x0000000000ff7886 */ /* 0x000fe20000820100 */
[----:B------:R-:W-:-:S04]  /*04c0*/  @!UP2 USEL UR6, URZ, 0xffffffff, UP1 ;  /* 0xffffffffff06a887 */ /* 0x000fc80008800000 */
[----:B------:R-:W-:-:S04]  /*04d0*/  ULOP3.LUT UR6, UR6, 0x1, URZ, 0xc0, !UPT ;  /* 0x0000000106067892 */ /* 0x000fc8000f8ec0ff */
[----:B------:R-:W-:-:S11]  /*04e0*/  UISETP.NE.U32.AND UP5, UPT, UR6, 0x1, UPT ;  /* 0x000000010600788c */ /* 0x000fd6000bfa5070 */
.L_x_8:
[----:B------:R-:W3:Y:S01]  /*04f0*/  SHFL.IDX PT, R0, R104, RZ, 0x1f ;  /* 0x00001fff68007589 */ /* 0x000ee200000e0000 */
[----:B------:R-:W-:-:S04]  /*0500*/  UISETP.NE.AND UP1, UPT, UR10, 0x2, UPT ;  /* 0x000000020a00788c */ /* 0x000fc8000bf25270 */
[----:B------:R-:W-:Y:S02]  /*0510*/  UISETP.EQ.AND UP2, UPT, UR5, URZ, !UP1 ;  /* 0x000000ff0500728c */ /* 0x000fe4000cf42270 */
[----:B------:R-:W-:-:S04]  /*0520*/  USEL UR7, URZ, 0x1, UP1 ;  /* 0x00000001ff077887 */ /* 0x000fc80008800000 */
[----:B------:R-:W-:Y:S02]  /*0530*/  PLOP3.LUT P5, PT, P0, PT, UP2, 0x80, 0x8 ;  /* 0x000000000008781c */ /* 0x000fe400007af028 */
[----:B---3--:R-:W-:-:S13]  /*0540*/  ISETP.NE.AND P1, PT, R0, RZ, PT ;  /* 0x000000ff0000720c */ /* 0x008fda0003f25270 */
[----:B------:R-:W-:Y:S05]  /*0550*/  @P1 BRA `(.L_x_9) ;  /* 0x0000000400001947 */ /* 0x000fea0003800000 */
[----:B------:R-:W-:Y:S01]  /*0560*/  ELECT P1, URZ, PT ;  /* 0x0000000000ff782f */ /* 0x000fe20003820000 */
[----:B------:R-:W-:-:S12]  /*0570*/  BSSY.RECONVERGENT B0, `(.L_x_9) ;  /* 0x000003e000007945 */ /* 0x000fd80003800200 */
[----:B------:R-:W-:Y:S05]  /*0580*/  @!P1 BRA `(.L_x_10) ;  /* 0x0000000000f09947 */ /* 0x000fea0003800000 */
[----:B------:R-:W-:Y:S01]  /*0590*/  UMOV UR8, 0x400 ;  /* 0x0000040000087882 */ /* 0x000fe20000000000 */
[----:B------:R-:W-:Y:S01]  /*05a0*/  UMOV UR6, 0x1 ;  /* 0x0000000100067882 */ /* 0x000fe20000000000 */
[----:B------:R-:W-:Y:S02]  /*05b0*/  ULEA UR8, UR37, UR8, 0x18 ;  /* 0x0000000825087291 */ /* 0x000fe4000f8ec0ff */
[----:B------:R-:W-:-:S04]  /*05c0*/  UIADD3 UR12, UPT, UPT, -UR6, 0x100000, URZ ;  /* 0x00100000060c7890 */ /* 0x000fc8000fffe1ff */
[----:B------:R-:W-:Y:S02]  /*05d0*/  USHF.L.U32 UR13, UR12, 0xb, URZ ;  /* 0x0000000b0c0d7899 */ /* 0x000fe400080006ff */
[----:B------:R-:W-:Y:S01]  /*05e0*/  USHF.L.U32 UR12, UR12, 0x1, URZ ;  /* 0x000000010c0c7899 */ /* 0x000fe200080006ff */
[----:B------:R-:W3:Y:S11]  /*05f0*/  FENCE.VIEW.ASYNC.S ;  /* 0x00000000000073c6 */ /* 0x000ef60000000000 */
[----:B---3--:R3:W4:Y:S01]  /*0600*/  SYNCS.EXCH.64 URZ, [UR8], UR12 ;  /* 0x0000000c08ff75b2 */ /* 0x0087220008000100 */
[----:B------:R3:W1:Y:S01]  /*0610*/  SYNCS.EXCH.64 URZ, [UR8+0xd0], UR12 ;  /* 0x0000d00c08ff75b2 */ /* 0x0006620008000100 */
        /* <DEDUP_REMOVED lines=49> */
[----:B------:R3:W1:Y:S02]  /*0930*/  SYNCS.EXCH.64 URZ, [UR8+0x198], UR12 ;  /* 0x0001980c08ff75b2 */ /* 0x0006640008000100 */
[----:B---34-:R-:W-:Y:S01]  /*0940*/  NOP ;  /* 0x0000000000007918 */ /* 0x018fe20000000000 */
.L_x_10:
[----:B------:R-:W-:Y:S05]  /*0950*/  BSYNC.RECONVERGENT B0 ;  /* 0x0000000000007941 */ /* 0x000fea0003800200 */
.L_x_9:
[----:B------:R-:W3:Y:S01]  /*0960*/  SHFL.IDX PT, R0, R104, RZ, 0x1f ;  /* 0x00001fff68007589 */ /* 0x000ee200000e0000 */
[----:B------:R-:W-:Y:S01]  /*0970*/  NOP ;  /* 0x0000000000007918 */ /* 0x000fe20000000000 */
[----:B---3--:R-:W-:-:S13]  /*0980*/  ISETP.NE.AND P1, PT, R0, 0x1, PT ;  /* 0x000000010000780c */ /* 0x008fda0003f25270 */
[----:B------:R-:W-:Y:S05]  /*0990*/  @P1 BRA `(.L_x_11) ;  /* 0x0000000000441947 */ /* 0x000fea0003800000 */
[----:B------:R-:W-:Y:S01]  /*09a0*/  UMOV UR9, 0x400 ;  /* 0x0000040000097882 */ /* 0x000fe20000000000 */
[----:B------:R-:W-:Y:S01]  /*09b0*/  UMOV UR8, 0x20 ;  /* 0x0000002000087882 */ /* 0x000fe20000000000 */
[----:B------:R-:W-:Y:S01]  /*09c0*/  UMOV UR6, 0x80 ;  /* 0x0000008000067882 */ /* 0x000fe20000000000 */
[----:B------:R-:W-:Y:S02]  /*09d0*/  ULEA UR9, UR37, UR9, 0x18 ;  /* 0x0000000925097291 */ /* 0x000fe4000f8ec0ff */
[----:B------:R-:W-:-:S04]  /*09e0*/  UIADD3 UR12, UPT, UPT, -UR8, 0x100000, URZ ;  /* 0x00100000080c7890 */ /* 0x000fc8000fffe1ff */
[----:B------:R-:W-:Y:S02]  /*09f0*/  USHF.L.U32 UR13, UR12, 0xb, URZ ;  /* 0x0000000b0c0d7899 */ /* 0x000fe400080006ff */
[----:B------:R-:W-:Y:S02]  /*0a00*/  USHF.L.U32 UR12, UR12, 0x1, URZ ;  /* 0x000000010c0c7899 */ /* 0x000fe400080006ff */
[----:B------:R-:W-:-:S04]  /*0a10*/  UIADD3 UR14, UPT, UPT, -UR6, 0x100000, URZ ;  /* 0x00100000060e7890 */ /* 0x000fc8000fffe1ff */
[----:B------:R-:W-:Y:S02]  /*0a20*/  USHF.L.U32 UR15, UR14, 0xb, URZ ;  /* 0x0000000b0e0f7899 */ /* 0x000fe400080006ff */
[----:B------:R-:W-:Y:S01]  /*0a30*/  USHF.L.U32 UR14, UR14, 0x1, URZ ;  /* 0x000000010e0e7899 */ /* 0x000fe200080006ff */
[----:B------:R-:W-:Y:S01]  /*0a40*/  ELECT P1, URZ, PT ;  /* 0x0000000000ff782f */ /* 0x000fe20003820000 */
[----:B------:R-:W3:Y:S02]  /*0a50*/  FENCE.VIEW.ASYNC.S ;  /* 0x00000000000073c6 */ /* 0x000ee40000000000 */
[----:B---3--:R3:W4:Y:S08]  /*0a60*/  SYNCS.EXCH.64 URZ, [UR9+0x1a0], UR12 ;  /* 0x0001a00c09ff75b2 */ /* 0x0087300008000100 */
[----:B------:R3:W1:Y:S01]  /*0a70*/  SYNCS.EXCH.64 URZ, [UR9+0x1b0], UR14 ;  /* 0x0001b00e09ff75b2 */ /* 0x0006620008000100 */
[----:B------:R3:W1:Y:S01]  /*0a80*/  SYNCS.EXCH.64 URZ, [UR9+0x1a8], UR12 ;  /* 0x0001a80c09ff75b2 */ /* 0x0006620008000100 */
[----:B------:R3:W1:Y:S01]  /*0a90*/  SYNCS.EXCH.64 URZ, [UR9+0x1b8], UR14 ;  /* 0x0001b80e09ff75b2 */ /* 0x0006620008000100 */
[----:B------:R-:W-:Y:S01]  /*0aa0*/  NOP ;  /* 0x0000000000007918 */ /* 0x000fe20000000000 */
.L_x_11:
[----:B------:R-:W2:Y:S01]  /*0ab0*/  SHFL.IDX PT, R0, R104, RZ, 0x1f ;  /* 0x00001fff68007589 */ /* 0x000ea200000e0000 */
[----:B------:R-:W-:Y:S01]  /*0ac0*/  NOP ;  /* 0x0000000000007918 */ /* 0x000fe20000000000 */
[----:B--2---:R-:W-:-:S13]  /*0ad0*/  ISETP.NE.AND P1, PT, R0, 0x3, PT ;  /* 0x000000030000780c */ /* 0x004fda0003f25270 */
[----:B------:R-:W-:Y:S05]  /*0ae0*/  @P1 BRA `(.L_x_12) ;  /* 0x00000000002c1947 */ /* 0x000fea0003800000 */
[----:B------:R-:W-:Y:S01]  /*0af0*/  UMOV UR8, 0x400 ;  /* 0x0000040000087882 */ /* 0x000fe20000000000 */
[----:B------:R-:W-:Y:S01]  /*0b00*/  UMOV UR6, 0x20 ;  /* 0x0000002000067882 */ /* 0x000fe20000000000 */
[----:B------:R-:W-:Y:S02]  /*0b10*/  ULEA UR8, UR37, UR8, 0x18 ;  /* 0x0000000825087291 */ /* 0x000fe4000f8ec0ff */
[----:B---3--:R-:W-:-:S04]  /*0b20*/  UIADD3 UR12, UPT, UPT, -UR6, 0x100000, URZ ;  /* 0x00100000060c7890 */ /* 0x008fc8000fffe1ff */
[----:B------:R-:W-:Y:S02]  /*0b30*/  USHF.L.U32 UR13, UR12, 0xb, URZ ;  /* 0x0000000b0c0d7899 */ /* 0x000fe400080006ff */
[----:B------:R-:W-:Y:S01]  /*0b40*/  USHF.L.U32 UR12, UR12, 0x1, URZ ;  /* 0x000000010c0c7899 */ /* 0x000fe200080006ff */
[----:B------:R-:W-:Y:S01]  /*0b50*/  ELECT P1, URZ, PT ;  /* 0x0000000000ff782f */ /* 0x000fe20003820000 */
[----:B------:R-:W2:Y:S10]  /*0b60*/  FENCE.VIEW.ASYNC.S ;  /* 0x00000000000073c6 */ /* 0x000eb40000000000 */
[----:B--2---:R2:W3:Y:S01]  /*0b70*/  SYNCS.EXCH.64 URZ, [UR8+0x1c0], UR12 ;  /* 0x0001c00c08ff75b2 */ /* 0x0044e20008000100 */
[----:B------:R2:W1:Y:S01]  /*0b80*/  SYNCS.EXCH.64 URZ, [UR8+0x1c8], UR12 ;  /* 0x0001c80c08ff75b2 */ /* 0x0004620008000100 */
[----:B------:R-:W-:Y:S01]  /*0b90*/  NOP ;  /* 0x0000000000007918 */ /* 0x000fe20000000000 */
.L_x_12:
[----:B------:R-:W4:Y:S01]  /*0ba0*/  SHFL.IDX PT, R0, R104, RZ, 0x1f ;  /* 0x00001fff68007589 */ /* 0x000f2200000e0000 */
[----:B------:R-:W-:Y:S01]  /*0bb0*/  NOP ;  /* 0x0000000000007918 */ /* 0x000fe20000000000 */
[----:B----4-:R-:W-:-:S13]  /*0bc0*/  ISETP.NE.AND P1, PT, R0, 0x4, PT ;  /* 0x000000040000780c */ /* 0x010fda0003f25270 */
[----:B------:R-:W-:Y:S05]  /*0bd0*/  @P1 BRA `(.L_x_13) ;  /* 0x0000000000481947 */ /* 0x000fea0003800000 */
[----:B---3--:R-:W-:Y:S01]  /*0be0*/  UMOV UR9, 0x1e0 ;  /* 0x000001e000097882 */ /* 0x008fe20000000000 */
[----:B--2---:R-:W-:Y:S01]  /*0bf0*/  UMOV UR8, 0x400 ;  /* 0x0000040000087882 */ /* 0x004fe20000000000 */
[----:B------:R-:W-:Y:S01]  /*0c00*/  USEL UR9, UR9, 0x1a0, UP5 ;  /* 0x000001a009097887 */ /* 0x000fe2000a800000 */
        /* <DEDUP_REMOVED lines=9> */
[----:B------:R-:W2:Y:S02]  /*0ca0*/  FENCE.VIEW.ASYNC.S ;  /* 0x00000000000073c6 */ /* 0x000ea40000000000 */
[----:B--2---:R4:W2:Y:S08]  /*0cb0*/  SYNCS.EXCH.64 URZ, [UR8+0x1d0], UR12 ;  /* 0x0001d00c08ff75b2 */ /* 0x0048b00008000100 */
[----:B------:R4:W3:Y:S01]  /*0cc0*/  SYNCS.EXCH.64 URZ, [UR8+0x1e0], UR14 ;  /* 0x0001e00e08ff75b2 */ /* 0x0008e20008000100 */
[----:B------:R4:W1:Y:S01]  /*0cd0*/  SYNCS.EXCH.64 URZ, [UR8+0x1d8], UR12 ;  /* 0x0001d80c08ff75b2 */ /* 0x0008620008000100 */
[----:B------:R4:W1:Y:S02]  /*0ce0*/  SYNCS.EXCH.64 URZ, [UR8+0x1e8], UR14 ;  /* 0x0001e80e08ff75b2 */ /* 0x0008640008000100 */
[----:B----4-:R-:W-:Y:S01]  /*0cf0*/  NOP ;  /* 0x0000000000007918 */ /* 0x010fe20000000000 */
.L_x_13:
[----:B------:R-:W4:Y:S01]  /*0d00*/  SHFL.IDX PT, R0, R104, RZ, 0x1f ;  /* 0x00001fff68007589 */ /* 0x000f2200000e0000 */
[----:B------:R-:W-:Y:S01]  /*0d10*/  NOP ;  /* 0x0000000000007918 */ /* 0x000fe20000000000 */
[----:B----4-:R-:W-:-:S13]  /*0d20*/  ISETP.NE.AND P1, PT, R0, 0x5, PT ;  /* 0x000000050000780c */ /* 0x010fda0003f25270 */
[----:B------:R-:W-:Y:S05]  /*0d30*/  @P1 BRA `(.L_x_14) ;  /* 0x0000000000541947 */ /* 0x000fea0003800000 */
[----:B---3--:R-:W-:Y:S01]  /*0d40*/  UMOV UR9, 0x400 ;  /* 0x0000040000097882 */ /* 0x008fe20000000000 */
[----:B--2---:R-:W-:Y:S01]  /*0d50*/  UMOV UR8, 0x1 ;  /* 0x0000000100087882 */ /* 0x004fe20000000000 */
        /* <DEDUP_REMOVED lines=13> */
[----:B------:R4:W1:Y:S01]  /*0e30*/  SYNCS.EXCH.64 URZ, [UR9+0x218], UR14 ;  /* 0x0002180e09ff75b2 */ /* 0x0008620008000100 */
[----:B------:R4:W1:Y:S01]  /*0e40*/  SYNCS.EXCH.64 URZ, [UR9+0x200], UR12 ;  /* 0x0002000c09ff75b2 */ /* 0x0008620008000100 */
[----:B------:R4:W1:Y:S01]  /*0e50*/  SYNCS.EXCH.64 URZ, [UR9+0x220], UR14 ;  /* 0x0002200e09ff75b2 */ /* 0x0008620008000100 */
[----:B------:R4:W1:Y:S01]  /*0e60*/  SYNCS.EXCH.64 URZ, [UR9+0x208], UR12 ;  /* 0x0002080c09ff75b2 */ /* 0x0008620008000100 */
[----:B------:R4:W1:Y:S02]  /*0e70*/  SYNCS.EXCH.64 URZ, [UR9+0x228], UR14 ;  /* 0x0002280e09ff75b2 */ /* 0x0008640008000100 */
[----:B----4-:R-:W-:Y:S01]  /*0e80*/  NOP ;  /* 0x0000000000007918 */ /* 0x010fe20000000000 */
.L_x_14:
[----:B------:R-:W4:Y:S01]  /*0e90*/  SHFL.IDX PT, R0, R104, RZ, 0x1f ;  /* 0x00001fff68007589 */ /* 0x000f2200000e0000 */
[----:B------:R-:W-:Y:S01]  /*0ea0*/  ISETP.NE.OR P0, PT, RZ, UR10, !P0 ;  /* 0x0000000aff007c0c */ /* 0x000fe2000c705670 */
[----:B------:R-:W-:Y:S01]  /*0eb0*/  NOP ;  /* 0x0000000000007918 */ /* 0x000fe20000000000 */
[----:B----4-:R-:W-:-:S13]  /*0ec0*/  ISETP.NE.AND P1, PT, R0, 0x3, PT ;  /* 0x000000030000780c */ /* 0x010fda0003f25270 */
[----:B------:R-:W-:Y:S05]  /*0ed0*/  @P1 BRA `(.L_x_15) ;  /* 0x0000000000341947 */ /* 0x000fea0003800000 */
[----:B--2---:R-:W-:Y:S01]  /*0ee0*/  UMOV UR8, 0x400 ;  /* 0x0000040000087882 */ /* 0x004fe20000000000 */
[----:B------:R-:W-:Y:S01]  /*0ef0*/  UMOV UR6, 0x20 ;  /* 0x0000002000067882 */ /* 0x000fe20000000000 */
[----:B------:R-:W-:Y:S02]  /*0f00*/  ULEA UR8, UR37, UR8, 0x18 ;  /* 0x0000000825087291 */ /* 0x000fe4000f8ec0ff */
[----:B---3--:R-:W-:-:S04]  /*0f10*/  UIADD3 UR12, UPT, UPT, -UR6, 0x100000, URZ ;  /* 0x00100000060c7890 */ /* 0x008fc8000fffe1ff */
[----:B------:R-:W-:Y:S02]  /*0f20*/  USHF.L.U32 UR13, UR12, 0xb, URZ ;  /* 0x0000000b0c0d7899 */ /* 0x000fe400080006ff */
[----:B------:R-:W-:Y:S01]  /*0f30*/  USHF.L.U32 UR12, UR12, 0x1, URZ ;  /* 0x000000010c0c7899 */ /* 0x000fe200080006ff */
[----:B------:R-:W-:Y:S01]  /*0f40*/  ELECT P1, URZ, PT ;  /* 0x0000000000ff782f */ /* 0x000fe20003820000 */
[----:B------:R-:W2:Y:S10]  /*0f50*/  FENCE.VIEW.ASYNC.S ;  /* 0x00000000000073c6 */ /* 0x000eb40000000000 */
[----:B--2---:R4:W2:Y:S01]  /*0f60*/  SYNCS.EXCH.64 URZ, [UR8+0x230], UR12 ;  /* 0x0002300c08ff75b2 */ /* 0x0048a20008000100 */
[----:B------:R4:W3:Y:S01]  /*0f70*/  SYNCS.EXCH.64 URZ, [UR8+0x240], UR12 ;  /* 0x0002400c08ff75b2 */ /* 0x0008e20008000100 */
[----:B------:R4:W1:Y:S01]  /*0f80*/  SYNCS.EXCH.64 URZ, [UR8+0x238], UR12 ;  /* 0x0002380c08ff75b2 */ /* 0x0008620008000100 */
[----:B------:R4:W1:Y:S02]  /*0f90*/  SYNCS.EXCH.64 URZ, [UR8+0x248], UR12 ;  /* 0x0002480c08ff75b2 */ /* 0x0008640008000100 */
[----:B----4-:R-:W-:Y:S01]  /*0fa0*/  NOP ;  /* 0x0000000000007918 */ /* 0x010fe20000000000 */
.L_x_15:
[----:B------:R-:W-:Y:S01]  /*0fb0*/  VOTEU.ALL UP1, P0 ;  /* 0x0000000000ff7886 */ /* 0x000fe20000020000 */
[----:B--2---:R-:W2:Y:S01]  /*0fc0*/  LDCU UR8, c[0x0][0x36c] ;  /* 0x00006d80ff0877ac */ /* 0x004ea20008000800 */
[----:B------:R-:W-:Y:S01]  /*0fd0*/  NOP ;  /* 0x0000000000007918 */ /* 0x000fe20000000000 */
[----:B------:R-:W-:Y:S01]  /*0fe0*/  LOP3.LUT R2, R111, 0x1f, RZ, 0xc0, !PT ;  /* 0x0000001f6f027812 */ /* 0x000fe200078ec0ff */
[----:B---3--:R-:W-:Y:S01]  /*0ff0*/  UMOV UR12, 0x20 ;  /* 0x00000020000c7882 */ /* 0x008fe20000000000 */
[----:B------:R-:W-:Y:S01]  /*1000*/  @!UP1 UMOV UR6, 0x400 ;  /* 0x0000040000069882 */ /* 0x000fe20000000000 */
[----:B------:R-:W-:-:S04]  /*1010*/  @!UP1 UIADD3 UR12, UPT, UPT, -UR12, 0x100000, URZ ;  /* 0x001000000c0c9890 */ /* 0x000fc8000fffe1ff */
[----:B------:R-:W-:Y:S02]  /*1020*/  @!UP1 USHF.L.U32 UR13, UR12, 0xb, URZ ;  /* 0x0000000b0c0d9899 */ /* 0x000fe400080006ff */
[----:B------:R-:W-:Y:S02]  /*1030*/  @!UP1 USHF.L.U32 UR12, UR12, 0x1, URZ ;  /* 0x000000010c0c9899 */ /* 0x000fe400080006ff */
[----:B------:R-:W-:Y:S01]  /*1040*/  @!UP1 ULEA UR6, UR37, UR6, 0x18 ;  /* 0x0000000625069291 */ /* 0x000fe2000f8ec0ff */
[----:B------:R-:W-:Y:S01]  /*1050*/  VOTEU.ALL UP1, P0 ;  /* 0x0000000000ff7886 */ /* 0x000fe20000020000 */
[----:B------:R-:W-:Y:S01]  /*1060*/  UISETP.NE.AND UP4, UPT, UR10, URZ, UPT ;  /* 0x000000ff0a00728c */ /* 0x000fe2000bf85270 */
[----:B------:R-:W3:Y:S09]  /*1070*/  FENCE.VIEW.ASYNC.S ;  /* 0x00000000000073c6 */ /* 0x000ef20000000000 */
[----:B---3--:R3:W4:Y:S01]  /*1080*/  @!UP1 SYNCS.EXCH.64 URZ, [UR6+0x250], UR12 ;  /* 0x0002500c06ff95b2 */ /* 0x0087220008000100 */
[----:B--2---:R-:W-:-:S09]  /*1090*/  UISETP.EQ.U32.AND UP1, UPT, UR8, 0x1, UPT ;  /* 0x000000010800788c */ /* 0x004fd2000bf22070 */
[----:B------:R-:W-:Y:S05]  /*10a0*/  BRA.U !UP1, `(.L_x_16) ;  /* 0x0000000109087547 */ /* 0x000fea000b800000 */
[----:B-1--4-:R-:W-:Y:S01]  /*10b0*/  UCGABAR_ARV ;  /* 0x00000000000079c7 */ /* 0x012fe20008000000 */
[----:B------:R-:W-:Y:S05]  /*10c0*/  BRA `(.L_x_17) ;  /* 0x0000000000047947 */ /* 0x000fea0003800000 */
.L_x_16:
[----:B-1--4-:R-:W-:Y:S01]  /*10d0*/  NOP ;  /* 0x0000000000007918 */ /* 0x012fe20000000000 */
.L_x_17:
[----:B------:R-:W1:Y:S01]  /*10e0*/  S2R R15, SR_CTAID.Y ;  /* 0x00000000000f7919 */ /* 0x000e620000002600 */
[----:B------:R-:W-:-:S05]  /*10f0*/  CS2R.32 R97, SR_CgaSize ;  /* 0x0000000000617805 */ /* 0x000fca0000008a00 */
[----:B------:R-:W-:-:S05]  /*1100*/  IMAD R97, R97, -0xa0, RZ ;  /* 0xffffff6061617824 */ /* 0x000fca00078e02ff */
[----:B---3--:R-:W-:-:S14]  /*1110*/  R2UR UR6, R97 ;  /* 0x00000000610672ca */ /* 0x008fdc00000e0000 */
[----:B------:R-:W2:Y:S01]  /*1120*/  LDCU UR6, c[0x0][UR6+0x2b4] ;  /* 0x00005680060677ac */ /* 0x000ea20008000800 */
[----:B------:R-:W-:-:S05]  /*1130*/  CS2R.32 R0, SR_CgaSize ;  /* 0x0000000000007805 */ /* 0x000fca0000008a00 */
[----:B------:R-:W-:-:S06]  /*1140*/  IMAD R0, R0, -0xa0, RZ ;  /* 0xffffff6000007824 */ /* 0x000fcc00078e02ff */
[----:B------:R-:W3:Y:S01]  /*1150*/  LDC R0, c[0x0][R0+0x2a4] ;  /* 0x0000a90000007b82 */ /* 0x000ee20000000800 */
[----:B------:R-:W-:Y:S01]  /*1160*/  PRMT R10, RZ, 0x7610, R10 ;  /* 0x00007610ff0a7816 */ /* 0x000fe2000000000a */
[----:B------:R-:W4:Y:S01]  /*1170*/  S2R R3, SR_CTAID.X ;  /* 0x0000000000037919 */ /* 0x000f220000002500 */
[----:B------:R-:W-:-:S05]  /*1180*/  CS2R.32 R97, SR_CgaSize ;  /* 0x0000000000617805 */ /* 0x000fca0000008a00 */
[----:B------:R-:W-:-:S05]  /*1190*/  IMAD R97, R97, -0xa0, RZ ;  /* 0xffffff6061617824 */ /* 0x000fca00078e02ff */
[----:B------:R-:W-:-:S14]  /*11a0*/  R2UR UR8, R97 ;  /* 0x00000000610872ca */ /* 0x000fdc00000e0000 */
[----:B------:R-:W3:Y:S01]  /*11b0*/  LDCU UR8, c[0x0][UR8+0x2b0] ;  /* 0x00005600080877ac */ /* 0x000ee20008000800 */
[----:B------:R-:W-:Y:S01]  /*11c0*/  UISETP.NE.AND UP2, UPT, UR10, 0x2, UPT ;  /* 0x000000020a00788c */ /* 0x000fe2000bf45270 */
[----:B------:R-:W2:Y:S01]  /*11d0*/  LDC R11, c[0x0][0xb24] ;  /* 0x0002c900ff0b7b82 */ /* 0x000ea20000000800 */
[----:B------:R-:W-:-:S05]  /*11e0*/  CS2R.32 R4, SR_CgaSize ;  /* 0x0000000000047805 */ /* 0x000fca0000008a00 */
[----:B------:R-:W-:-:S06]  /*11f0*/  IMAD R4, R4, -0xa0, RZ ;  /* 0xffffff6004047824 */ /* 0x000fcc00078e02ff */
[----:B------:R-:W3:Y:S08]  /*1200*/  LDC R4, c[0x0][R4+0x2a0] ;  /* 0x0000a80004047b82 */ /* 0x000ef00000000800 */
[----:B------:R-:W3:Y:S01]  /*1210*/  LDC R40, c[0x0][0xb24] ;  /* 0x0002c900ff287b82 */ /* 0x000ee20000000800 */
[----:B-1----:R-:W-:-:S07]  /*1220*/  I2FP.F32.U32 R96, R15 ;  /* 0x0000000f00607245 */ /* 0x002fce0000201000 */
[----:B------:R-:W1:Y:S01]  /*1230*/  S2UR UR36, SR_CTAID.Z ;  /* 0x00000000002479c3 */ /* 0x000e620000002700 */
[----:B--2---:R-:W-:Y:S01]  /*1240*/  ISETP.GE.AND P0, PT, R11, 0x1, PT ;  /* 0x000000010b00780c */ /* 0x004fe20003f06270 */
[----:B----4-:R-:W-:Y:S01]  /*1250*/  IMAD.MOV.U32 R14, RZ, RZ, R3 ;  /* 0x000000ffff0e7224 */ /* 0x010fe200078e0003 */
[----:B------:R-:W-:Y:S01]  /*1260*/  I2FP.F32.U32 R97, R3 ;  /* 0x0000000300617245 */ /* 0x000fe20000201000 */
[----:B------:R-:W-:Y:S01]  /*1270*/  FMUL R96, R96, UR6 ;  /* 0x0000000660607c20 */ /* 0x000fe20008400000 */
[----:B------:R-:W2:Y:S03]  /*1280*/  LDCU UR6, c[0x0][0xb30] ;  /* 0x00016600ff0677ac */ /* 0x000ea60008000800 */
[----:B---3--:R-:W-:Y:S02]  /*1290*/  FMUL R97, R97, UR8 ;  /* 0x0000000861617c20 */ /* 0x008fe40008400000 */
[----:B------:R-:W3:Y:S08]  /*12a0*/  F2I.U32.TRUNC.NTZ R96, R96 ;  /* 0x0000006000607305 */ /* 0x000ef0000020f000 */
[----:B------:R-:W4:Y:S01]  /*12b0*/  F2I.U32.TRUNC.NTZ R97, R97 ;  /* 0x0000006100617305 */ /* 0x000f22000020f000 */
[----:B--2---:R-:W-:Y:S01]  /*12c0*/  UISETP.NE.AND UP3, UPT, UR6, 0x1, UPT ;  /* 0x000000010600788c */ /* 0x004fe2000bf65270 */
[----:B---3--:R-:W-:-:S05]  /*12d0*/  IADD3 R96, PT, PT, -R96, RZ, RZ ;  /* 0x000000ff60607210 */ /* 0x008fca0007ffe1ff */
[----:B------:R-:W-:Y:S01]  /*12e0*/  IMAD R96, R0, R96, R15 ;  /* 0x0000006000607224 */ /* 0x000fe200078e020f */
[----:B------:R-:W-:Y:S01]  /*12f0*/  PRMT R0, RZ, 0x7610, R0 ;  /* 0x00007610ff007816 */ /* 0x000fe20000000000 */
[----:B----4-:R-:W-:-:S04]  /*1300*/  IMAD.MOV R97, RZ, RZ, -R97 ;  /* 0x000000ffff617224 */ /* 0x010fc800078e0a61 */
[----:B------:R-:W-:Y:S01]  /*1310*/  IMAD R97, R4, R97, R3 ;  /* 0x0000006104617224 */ /* 0x000fe200078e0203 */
[----:B-1----:R-:W-:Y:S06]  /*1320*/  BRA.U UP4, `(.L_x_18) ;  /* 0x0000000104247547 */ /* 0x002fec000b800000 */
[----:B------:R-:W-:Y:S01]  /*1330*/  ISETP.NE.AND P1, PT, R96, RZ, PT ;  /* 0x000000ff6000720c */ /* 0x000fe20003f25270 */
[----:B------:R-:W-:Y:S01]  /*1340*/  IMAD.MOV.U32 R0, RZ, RZ, 0x3 ;  /* 0x00000003ff007424 */ /* 0x000fe200078e00ff */
[C---:B------:R-:W-:Y:S02]  /*1350*/  LOP3.LUT R4, R97.reuse, 0xfffffffe, RZ, 0xc0, !PT ;  /* 0xfffffffe61047812 */ /* 0x040fe400078ec0ff */
[----:B------:R-:W-:Y:S02]  /*1360*/  ISETP.LT.U32.OR P1, PT, R97, 0x2, !P1 ;  /* 0x000000026100780c */ /* 0x000fe40004f21470 */
[----:B------:R-:W-:Y:S02]  /*1370*/  SHF.L.U32 R0, R0, R4, RZ ;  /* 0x0000000400007219 */ /* 0x000fe400000006ff */
[----:B------:R-:W-:Y:S02]  /*1380*/  SEL R6, RZ, 0x1, !P1 ;  /* 0x00000001ff067807 */ /* 0x000fe40004800000 */
[----:B------:R-:W-:-:S05]  /*1390*/  SEL R5, RZ, 0x2, !P1 ;  /* 0x00000002ff057807 */ /* 0x000fca0004800000 */
[----:B------:R-:W-:-:S05]  /*13a0*/  IMAD.IADD R5, R6, 0x1, R5 ;  /* 0x0000000106057824 */ /* 0x000fca00078e0205 */
[----:B------:R-:W-:Y:S02]  /*13b0*/  PRMT R10, R5, 0x7610, R10 ;  /* 0x00007610050a7816 */ /* 0x000fe4000000000a */
.L_x_18:
[----:B------:R-:W-:Y:S05]  /*13c0*/  @!P0 BRA `(.L_x_19) ;  /* 0x0000000000b88947 */ /* 0x000fea0003800000 */
[----:B------:R-:W1:Y:S01]  /*13d0*/  LDC.64 R6, c[0x0][0xb18] ;  /* 0x0002c600ff067b82 */ /* 0x000e620000000a00 */
[----:B------:R-:W-:-:S07]  /*13e0*/  ISETP.NE.AND P0, PT, R11, 0x1, PT ;  /* 0x000000010b00780c */ /* 0x000fce0003f05270 */
[----:B------:R-:W2:Y:S08]  /*13f0*/  LDC R14, c[0x0][0xb0c] ;  /* 0x0002c300ff0e7b82 */ /* 0x000eb00000000800 */
[----:B------:R-:W3:Y:S08]  /*1400*/  LDC R16, c[0x0][0x370] ;  /* 0x0000dc00ff107b82 */ /* 0x000ef00000000800 */
[----:B------:R-:W4:Y:S01]  /*1410*/  LDC R13, c[0x0][0x374] ;  /* 0x0000dd00ff0d7b82 */ /* 0x000f220000000800 */
[----:B-1----:R-:W-:-:S07]  /*1420*/  ISETP.NE.AND P1, PT, R6, 0x1, PT ;  /* 0x000000010600780c */ /* 0x002fce0003f25270 */
[----:B------:R-:W3:Y:S01]  /*1430*/  LDC.64 R8, c[0x0][0xb10] ;  /* 0x0002c400ff087b82 */ /* 0x000ee20000000a00 */
[----:B--2---:R-:W-:-:S07]  /*1440*/  ISETP.NE.AND P2, PT, R14, 0x1, PT ;  /* 0x000000010e00780c */ /* 0x004fce0003f45270 */
[----:B------:R-:W1:Y:S08]  /*1450*/  LDC R12, c[0x0][0xb20] ;  /* 0x0002c800ff0c7b82 */ /* 0x000e700000000800 */
[----:B------:R-:W2:Y:S01]  /*1460*/  LDC.64 R4, c[0x0][0xb28] ;  /* 0x0002ca00ff047b82 */ /* 0x000ea20000000a00 */
[----:B----4-:R-:W-:-:S04]  /*1470*/  IMAD.HI.U32 R17, R13, R7, RZ ;  /* 0x000000070d117227 */ /* 0x010fc800078e00ff */
[----:B------:R-:W-:-:S04]  /*1480*/  IMAD.HI.U32 R7, R15, R7, RZ ;  /* 0x000000070f077227 */ /* 0x000fc800078e00ff */
[----:B---3--:R-:W-:-:S05]  /*1490*/  IMAD.HI.U32 R18, R16, R8, RZ ;  /* 0x0000000810127227 */ /* 0x008fca00078e00ff */
[-C--:B------:R-:W-:Y:S01]  /*14a0*/  @P2 SHF.R.U32.HI R16, RZ, R9.reuse, R18 ;  /* 0x00000009ff102219 */ /* 0x080fe20000011612 */
[----:B------:R-:W-:Y:S01]  /*14b0*/  IMAD.HI.U32 R18, R3, R8, RZ ;  /* 0x0000000803127227 */ /* 0x000fe200078e00ff */
[-C--:B-1----:R-:W-:Y:S02]  /*14c0*/  @P1 SHF.R.U32.HI R13, RZ, R12.reuse, R17 ;  /* 0x0000000cff0d1219 */ /* 0x082fe40000011611 */
[----:B------:R-:W-:Y:S02]  /*14d0*/  SHF.R.U32.HI R7, RZ, R12, R7 ;  /* 0x0000000cff077219 */ /* 0x000fe40000011607 */
[----:B------:R-:W-:Y:S02]  /*14e0*/  SHF.R.U32.HI R18, RZ, R9, R18 ;  /* 0x00000009ff127219 */ /* 0x000fe40000011612 */
[----:B------:R-:W-:Y:S01]  /*14f0*/  SEL R7, R15, R7, !P1 ;  /* 0x000000070f077207 */ /* 0x000fe20004800000 */
[----:B--2---:R-:W-:Y:S01]  /*1500*/  IMAD.HI.U32 R17, R13, R4, RZ ;  /* 0x000000040d117227 */ /* 0x004fe200078e00ff */
[----:B------:R-:W-:-:S03]  /*1510*/  SEL R18, R3, R18, !P2 ;  /* 0x0000001203127207 */ /* 0x000fc60005000000 */
[----:B------:R-:W-:Y:S01]  /*1520*/  IMAD.HI.U32 R8, R16, R4, RZ ;  /* 0x0000000410087227 */ /* 0x000fe200078e00ff */
[----:B------:R-:W-:-:S04]  /*1530*/  @P0 SHF.R.U32.HI R13, RZ, R5, R17 ;  /* 0x00000005ff0d0219 */ /* 0x000fc80000011611 */
[----:B------:R-:W-:Y:S01]  /*1540*/  @P0 SHF.R.U32.HI R16, RZ, R5, R8 ;  /* 0x00000005ff100219 */ /* 0x000fe20000011608 */
[----:B------:R-:W-:-:S04]  /*1550*/  IMAD R13, R13, R11, RZ ;  /* 0x0000000b0d0d7224 */ /* 0x000fc800078e02ff */
[----:B------:R-:W-:Y:S01]  /*1560*/  IMAD R8, R16, R11, RZ ;  /* 0x0000000b10087224 */ /* 0x000fe200078e02ff */
[----:B------:R-:W-:-:S04]  /*1570*/  ISETP.GE.AND P1, PT, R7, R13, PT ;  /* 0x0000000d0700720c */ /* 0x000fc80003f26270 */
[----:B------:R-:W-:Y:S01]  /*1580*/  ISETP.GE.OR P1, PT, R18, R8, P1 ;  /* 0x000000081200720c */ /* 0x000fe20000f26670 */
[----:B------:R-:W-:-:S05]  /*1590*/  IMAD.HI.U32 R8, R7, R4, RZ ;  /* 0x0000000407087227 */ /* 0x000fca00078e00ff */
[----:B------:R-:W-:-:S04]  /*15a0*/  SHF.R.U32.HI R8, RZ, R5, R8 ;  /* 0x00000005ff087219 */ /* 0x000fc80000011608 */
[----:B------:R-:W-:-:S03]  /*15b0*/  SEL R8, R7, R8, !P0 ;  /* 0x0000000807087207 */ /* 0x000fc60004000000 */
[----:B------:R-:W-:Y:S01]  /*15c0*/  @!P1 IMAD.HI.U32 R9, R18, R4, RZ ;  /* 0x0000000412099227 */ /* 0x000fe200078e00ff */
[----:B------:R-:W-:-:S04]  /*15d0*/  IADD3 R4, PT, PT, -R8, RZ, RZ ;  /* 0x000000ff08047210 */ /* 0x000fc80007ffe1ff */
[----:B------:R-:W-:Y:S01]  /*15e0*/  @!P1 SHF.R.U32.HI R5, RZ, R5, R9 ;  /* 0x00000005ff059219 */ /* 0x000fe20000011609 */
[----:B------:R-:W-:Y:S01]  /*15f0*/  IMAD R4, R11, R4, R7 ;  /* 0x000000040b047224 */ /* 0x000fe200078e0207 */
[----:B------:R-:W-:Y:S02]  /*1600*/  IADD3 R9, PT, PT, -R7, RZ, RZ ;  /* 0x000000ff07097210 */ /* 0x000fe40007ffe1ff */
[----:B------:R-:W-:-:S03]  /*1610*/  @!P1 SEL R5, R18, R5, !P0 ;  /* 0x0000000512059207 */ /* 0x000fc60004000000 */
[----:B------:R-:W-:Y:S02]  /*1620*/  IMAD R9, R6, R9, R15 ;  /* 0x0000000906097224 */ /* 0x000fe400078e020f */
[--C-:B------:R-:W-:Y:S02]  /*1630*/  @!P1 IMAD.IADD R8, R8, 0x1, -R5.reuse ;  /* 0x0000000108089824 */ /* 0x100fe400078e0a05 */
[----:B------:R-:W-:Y:S01]  /*1640*/  @!P1 IMAD R5, R4, R16, R5 ;  /* 0x0000001004059224 */ /* 0x000fe200078e0205 */
[----:B------:R-:W-:Y:S01]  /*1650*/  IADD3 R4, PT, PT, -R18, RZ, RZ ;  /* 0x000000ff12047210 */ /* 0x000fe20007ffe1ff */
[----:B------:R-:W-:Y:S02]  /*1660*/  @!P1 IMAD R7, R8, R11, R18 ;  /* 0x0000000b08079224 */ /* 0x000fe400078e0212 */
[----:B------:R-:W-:Y:S02]  /*1670*/  @!P1 IMAD.MOV.U32 R18, RZ, RZ, R5 ;  /* 0x000000ffff129224 */ /* 0x000fe400078e0005 */
[----:B------:R-:W-:-:S02]  /*1680*/  IMAD R4, R14, R4, R3 ;  /* 0x000000040e047224 */ /* 0x000fc400078e0203 */
[----:B------:R-:W-:Y:S02]  /*1690*/  IMAD R15, R7, R6, R9 ;  /* 0x00000006070f7224 */ /* 0x000fe400078e0209 */
[----:B------:R-:W-:Y:S02]  /*16a0*/  IMAD R14, R18, R14, R4 ;  /* 0x0000000e120e7224 */ /* 0x000fe400078e0204 */
.L_x_19:
[----:B------:R-:W-:Y:S05]  /*16b0*/  BRA.U UP3, `(.L_x_20) ;  /* 0x0000000103407547 */ /* 0x000fea000b800000 */
[----:B------:R-:W1:Y:S08]  /*16c0*/  LDC.64 R6, c[0x0][0xb10] ;  /* 0x0002c400ff067b82 */ /* 0x000e700000000a00 */
[----:B------:R-:W2:Y:S08]  /*16d0*/  LDC.64 R4, c[0x0][0xb18] ;  /* 0x0002c600ff047b82 */ /* 0x000eb00000000a00 */
[----:B------:R-:W3:Y:S08]  /*16e0*/  LDC R8, c[0x0][0xb20] ;  /* 0x0002c800ff087b82 */ /* 0x000ef00000000800 */
[----:B------:R-:W4:Y:S01]  /*16f0*/  LDC R9, c[0x0][0xb0c] ;  /* 0x0002c300ff097b82 */ /* 0x000f220000000800 */
[----:B-1----:R-:W-:-:S05]  /*1700*/  IMAD.HI.U32 R6, R14, R6, RZ ;  /* 0x000000060e067227 */ /* 0x002fca00078e00ff */
[----:B------:R-:W-:Y:S01]  /*1710*/  SHF.R.U32.HI R6, RZ, R7, R6 ;  /* 0x00000007ff067219 */ /* 0x000fe20000011606 */
[----:B--2---:R-:W-:Y:S01]  /*1720*/  IMAD.HI.U32 R5, R15, R5, RZ ;  /* 0x000000050f057227 */ /* 0x004fe200078e00ff */
[----:B------:R-:W-:-:S04]  /*1730*/  ISETP.NE.AND P0, PT, R4, 0x1, PT ;  /* 0x000000010400780c */ /* 0x000fc80003f05270 */
[----:B---3--:R-:W-:-:S04]  /*1740*/  SHF.R.U32.HI R5, RZ, R8, R5 ;  /* 0x00000008ff057219 */ /* 0x008fc80000011605 */
[----:B------:R-:W-:Y:S02]  /*1750*/  SEL R5, R15, R5, !P0 ;  /* 0x000000050f057207 */ /* 0x000fe40004000000 */
[----:B----4-:R-:W-:-:S04]  /*1760*/  ISETP.NE.AND P1, PT, R9, 0x1, PT ;  /* 0x000000010900780c */ /* 0x010fc80003f25270 */
[----:B------:R-:W-:-:S05]  /*1770*/  SEL R7, R14, R6, !P1 ;  /* 0x000000060e077207 */ /* 0x000fca0004800000 */
[----:B------:R-:W-:Y:S02]  /*1780*/  IMAD.IADD R6, R5, 0x1, -R7 ;  /* 0x0000000105067824 */ /* 0x000fe400078e0a07 */
[----:B------:R-:W-:Y:S02]  /*1790*/  IMAD.IADD R5, R7, 0x1, -R5 ;  /* 0x0000000107057824 */ /* 0x000fe400078e0a05 */
[----:B------:R-:W-:Y:S02]  /*17a0*/  IMAD R14, R6, R9, R14 ;  /* 0x00000009060e7224 */ /* 0x000fe400078e020e */
[----:B------:R-:W-:Y:S02]  /*17b0*/  IMAD R15, R5, R4, R15 ;  /* 0x00000004050f7224 */ /* 0x000fe400078e020f */
.L_x_20:
[----:B------:R-:W-:Y:S05]  /*17c0*/  BRA.U !UP1, `(.L_x_21) ;  /* 0x00000001090c7547 */ /* 0x000fea000b800000 */
[----:B------:R-:W-:Y:S01]  /*17d0*/  UCGABAR_WAIT ;  /* 0x0000000000007dc7 */ /* 0x000fe20008000000 */
[----:B------:R-:W-:Y:S01]  /*17e0*/  CCTL.IVALL ;  /* 0x00000000ff00798f */ /* 0x000fe20002000000 */
[----:B------:R-:W-:Y:S05]  /*17f0*/  BRA `(.L_x_22) ;  /* 0x0000000000047947 */ /* 0x000fea0003800000 */
.L_x_21:
[----:B------:R-:W-:Y:S06]  /*1800*/  BAR.SYNC.DEFER_BLOCKING 0x0 ;  /* 0x0000000000007b1d */ /* 0x000fec0000010000 */
.L_x_22:
[----:B------:R-:W-:Y:S05]  /*1810*/  BRA.U UP2, `(.L_x_23) ;  /* 0x0000001d02bc7547 */ /* 0x000fea000b800000 */
[----:B------:R-:W1:Y:S01]  /*1820*/  LDCU UR15, c[0x0][0x38c] ;  /* 0x00007180ff0f77ac */ /* 0x000e620008000800 */
[----:B------:R-:W2:Y:S01]  /*1830*/  LDC R8, c[0x0][0x370] ;  /* 0x0000dc00ff087b82 */ /* 0x000ea20000000800 */
[----:B------:R-:W-:Y:S01]  /*1840*/  IMAD.SHL.U32 R18, R3, 0x40, RZ ;  /* 0x0000004003127824 */ /* 0x000fe200078e00ff */
[----:B------:R-:W-:Y:S01]  /*1850*/  PLOP3.LUT P1, PT, PT, PT, UP5, 0x80, 0x8 ;  /* 0x000000000008781c */ /* 0x000fe20003f2f058 */
[----:B------:R-:W-:Y:S01]  /*1860*/  UISETP.NE.AND UP1, UPT, UR10, URZ, UPT ;  /* 0x000000ff0a00728c */ /* 0x000fe2000bf25270 */
[----:B------:R-:W-:Y:S01]  /*1870*/  ISETP.NE.AND P4, PT, R2, RZ, P5 ;  /* 0x000000ff0200720c */ /* 0x000fe20002f85270 */
[----:B------:R-:W-:Y:S01]  /*1880*/  IMAD.MOV.U32 R17, RZ, RZ, 0x1 ;  /* 0x00000001ff117424 */ /* 0x000fe200078e00ff */
[----:B------:R-:W-:Y:S01]  /*1890*/  PLOP3.LUT P1, PT, P1, PT, PT, 0x8, 0x80 ;  /* 0x000000000080781c */ /* 0x000fe20000f2e170 */
[----:B------:R-:W-:Y:S01]  /*18a0*/  IMAD.MOV.U32 R16, RZ, RZ, RZ ;  /* 0x000000ffff107224 */ /* 0x000fe200078e00ff */
[----:B------:R-:W3:Y:S01]  /*18b0*/  LDC R0, c[0x0][0x374] ;  /* 0x0000dd00ff007b82 */ /* 0x000ee20000000800 */
[----:B------:R-:W-:Y:S01]  /*18c0*/  CS2R R12, SRZ ;  /* 0x00000000000c7805 */ /* 0x000fe2000001ff00 */
[----:B------:R-:W-:Y:S01]  /*18d0*/  IMAD.MOV.U32 R11, RZ, RZ, 0x1 ;  /* 0x00000001ff0b7424 */ /* 0x000fe200078e00ff */
[----:B------:R-:W-:Y:S01]  /*18e0*/  LOP3.LUT R18, R18, 0x40, RZ, 0xc0, !PT ;  /* 0x0000004012127812 */ /* 0x000fe200078ec0ff */
[----:B------:R-:W4:Y:S01]  /*18f0*/  LDCU.64 UR24, c[0x0][0x348] ;  /* 0x00006900ff1877ac */ /* 0x000f220008000a00 */
[----:B------:R-:W-:-:S02]  /*1900*/  USEL UR7, UR7, 0x2, UP1 ;  /* 0x0000000207077887 */ /* 0x000fc40008800000 */
[----:B-1----:R-:W-:Y:S01]  /*1910*/  UIADD3 UR4, UPT, UPT, UR15, 0x3f, URZ ;  /* 0x0000003f0f047890 */ /* 0x002fe2000fffe0ff */
[----:B------:R-:W-:-:S03]  /*1920*/  UMOV UR13, URZ ;  /* 0x000000ff000d7c82 */ /* 0x000fc60008000000 */
[----:B------:R-:W-:-:S04]  /*1930*/  USHF.R.S32.HI UR22, URZ, 0x1f, UR4 ;  /* 0x0000001fff167899 */ /* 0x000fc80008011404 */
[----:B------:R-:W-:Y:S02]  /*1940*/  ULEA.HI UR22, UR22, UR4, URZ, 0x6 ;  /* 0x0000000416167291 */ /* 0x000fe4000f8f30ff */
[----:B------:R-:W-:Y:S02]  /*1950*/  UIADD3 UR4, UPT, UPT, UR15, -0x1, URZ ;  /* 0xffffffff0f047890 */ /* 0x000fe4000fffe0ff */
[----:B------:R-:W-:Y:S02]  /*1960*/  USHF.R.S32.HI UR22, URZ, 0x6, UR22 ;  /* 0x00000006ff167899 */ /* 0x000fe40008011416 */
[----:B------:R-:W-:Y:S02]  /*1970*/  UISETP.GE.U32.AND UP2, UPT, UR4, -0x7f, UPT ;  /* 0xffffff810400788c */ /* 0x000fe4000bf46070 */
[----:B------:R-:W-:Y:S02]  /*1980*/  UISETP.LT.U32.AND UP0, UPT, UR22, 0x1a, UPT ;  /* 0x0000001a1600788c */ /* 0x000fe4000bf01070 */
[----:B------:R-:W-:-:S02]  /*1990*/  UIADD3 UR15, UPT, UPT, UR15, 0x7e, URZ ;  /* 0x0000007e0f0f7890 */ /* 0x000fc4000fffe0ff */
[----:B------:R-:W-:-:S04]  /*19a0*/  USEL UR21, UR22, 0x1a, UP0 ;  /* 0x0000001a16157887 */ /* 0x000fc80008000000 */
[----:B------:R-:W-:Y:S02]  /*19b0*/  UIADD3 UR6, UPT, UPT, UR21, -0x1, URZ ;  /* 0xffffffff15067890 */ /* 0x000fe4000fffe0ff */
[----:B------:R-:W-:Y:S02]  /*19c0*/  @UP2 UIADD3 UR6, UPT, UPT, UR21, URZ, URZ ;  /* 0x000000ff15062290 */ /* 0x000fe4000fffe0ff */
[----:B------:R-:W-:Y:S02]  /*19d0*/  UIADD3 UR14, UPT, UPT, UR22, -UR21, URZ ;  /* 0x80000015160e7290 */ /* 0x000fe4000fffe0ff */
[----:B------:R-:W-:Y:S02]  /*19e0*/  UIADD3 UR5, UPT, UPT, UR6, 0x1, URZ ;  /* 0x0000000106057890 */ /* 0x000fe4000fffe0ff */
[----:B--2-4-:R-:W-:-:S12]  /*19f0*/  UIADD3 UR6, UPT, UPT, -UR6, URZ, URZ ;  /* 0x000000ff06067290 */ /* 0x014fd8000fffe1ff */
.L_x_43:
[----:B------:R-:W-:Y:S01]  /*1a00*/  UISETP.NE.AND UP0, UPT, UR37, URZ, UPT ;  /* 0x000000ff2500728c */ /* 0x000fe2000bf05270 */
[----:B------:R-:W1:Y:S08]  /*1a10*/  S2UR UR37, SR_CgaCtaId ;  /* 0x00000000002579c3 */ /* 0x000e700000008800 */
[----:B------:R-:W-:Y:S05]  /*1a20*/  BRA.U UP0, `(.L_x_24) ;  /* 0x0000000100347547 */ /* 0x000fea000b800000 */
[----:B------:R-:W2:Y:S01]  /*1a30*/  S2R R2, SR_CgaCtaId ;  /* 0x0000000000027919 */ /* 0x000ea20000008800 */
[----:B------:R-:W-:-:S04]  /*1a40*/  MOV R3, 0x400 ;  /* 0x0000040000037802 */ /* 0x000fc80000000f00 */
[----:B--2---:R-:W-:Y:S02]  /*1a50*/  LEA R2, R2, R3, 0x18 ;  /* 0x0000000302027211 */ /* 0x004fe400078ec0ff */
[----:B------:R-:W-:-:S03]  /*1a60*/  SHF.L.U32 R3, R11, 0x1f, RZ ;  /* 0x0000001f0b037819 */ /* 0x000fc600000006ff */
[----:B------:R-:W-:-:S04]  /*1a70*/  IMAD R2, R12, 0x8, R2 ;  /* 0x000000080c027824 */ /* 0x000fc800078e0202 */
[----:B------:R-:W2:Y:S02]  /*1a80*/  SYNCS.PHASECHK.TRANS64.TRYWAIT P0, [R2+URZ+0x240], R3 ;  /* 0x00024003020075a7 */ /* 0x000ea400080011ff */
[----:B--2---:R-:W-:Y:S05]  /*1a90*/  @!P0 BRA `(.L_x_25) ;  /* 0x0000006c00cc8947 */ /* 0x004fea0003800000 */
.L_x_147:
[----:B------:R-:W-:Y:S01]  /*1aa0*/  VIADD R12, R12, 0x1 ;  /* 0x000000010c0c7836 */ /* 0x000fe20000000000 */
[----:B------:R2:W-:Y:S04]  /*1ab0*/  SYNCS.ARRIVE.TRANS64.A1T0 RZ, [R2+URZ+0x230], RZ ;  /* 0x000230ff02ff79a7 */ /* 0x0005e800081000ff */
[----:B------:R-:W-:-:S04]  /*1ac0*/  ISETP.NE.AND P0, PT, R12, 0x2, PT ;  /* 0x000000020c00780c */ /* 0x000fc80003f05270 */
[----:B------:R-:W-:Y:S02]  /*1ad0*/  SEL R12, R12, RZ, P0 ;  /* 0x000000ff0c0c7207 */ /* 0x000fe40000000000 */
[----:B--2---:R-:W-:-:S04]  /*1ae0*/  SEL R2, RZ, 0x1, P0 ;  /* 0x00000001ff027807 */ /* 0x004fc80000000000 */
[----:B------:R-:W-:-:S07]  /*1af0*/  LOP3.LUT R11, R11, R2, RZ, 0x3c, !PT ;  /* 0x000000020b0b7212 */ /* 0x000fce00078e3cff */
.L_x_24:
[----:B------:R-:W-:Y:S01]  /*1b00*/  UMOV UR4, 0x400 ;  /* 0x0000040000047882 */ /* 0x000fe20000000000 */
[----:B------:R-:W-:Y:S01]  /*1b10*/  SHF.L.U32 R2, R17, 0x1f, RZ ;  /* 0x0000001f11027819 */ /* 0x000fe200000006ff */
[----:B-1----:R-:W-:Y:S01]  /*1b20*/  ULEA UR4, UR37, UR4, 0x18 ;  /* 0x0000000425047291 */ /* 0x002fe2000f8ec0ff */
[C---:B------:R-:W-:Y:S01]  /*1b30*/  R2UR UR9, R18.reuse ;  /* 0x00000000120972ca */ /* 0x040fe200000e0000 */
[----:B------:R-:W-:Y:S01]  /*1b40*/  UISETP.GE.U32.AND UP0, UPT, UR15, 0x7f, UPT ;  /* 0x0000007f0f00788c */ /* 0x000fe2000bf06070 */
[----:B------:R-:W-:Y:S01]  /*1b50*/  R2UR UR11, R18 ;  /* 0x00000000120b72ca */ /* 0x000fe200000e0000 */
[----:B------:R-:W-:Y:S01]  /*1b60*/  ULEA UR8, UR13, UR4, 0x3 ;  /* 0x000000040d087291 */ /* 0x000fe2000f8e18ff */
[----:B------:R-:W-:-:S08]  /*1b70*/  UMOV UR23, URZ ;  /* 0x000000ff00177c82 */ /* 0x000fd00008000000 */
[----:B------:R1:W2:Y:S01]  /*1b80*/  SYNCS.PHASECHK.TRANS64.TRYWAIT P0, [UR8+0xd0], R2 ;  /* 0x0000d002ff0075a7 */ /* 0x0002a20008001108 */
[----:B------:R-:W-:-:S13]  /*1b90*/  R2UR UR8, R15 ;  /* 0x000000000f0872ca */ /* 0x000fda00000e0000 */
[----:B------:R-:W-:Y:S01]  /*1ba0*/  ULEA UR11, UR8, UR11, 0x7 ;  /* 0x0000000b080b7291 */ /* 0x000fe2000f8e38ff */
[----:B-1----:R-:W-:-:S05]  /*1bb0*/  LEA.HI R2, R14, R14, RZ, 0x1 ;  /* 0x0000000e0e027211 */ /* 0x002fca00078f08ff */
[----:B------:R-:W-:-:S05]  /*1bc0*/  IMAD.SHL.U32 R2, R2, 0x40, RZ ;  /* 0x0000004002027824 */ /* 0x000fca00078e00ff */
[----:B------:R-:W-:-:S13]  /*1bd0*/  R2UR UR35, R2 ;  /* 0x00000000022372ca */ /* 0x000fda00000e0000 */
[----:B------:R-:W-:Y:S01]  /*1be0*/  ULOP3.LUT UR35, UR9, 0xffffff80, UR35, 0xf8, !UPT ;  /* 0xffffff8009237892 */ /* 0x000fe2000f8ef823 */
[----:B------:R-:W-:Y:S11]  /*1bf0*/  BRA.U !UP0, `(.L_x_26) ;  /* 0x0000000108bc7547 */ /* 0x000ff6000b800000 */
[----:B------:R-:W-:Y:S01]  /*1c00*/  UMOV UR16, UR6 ;  /* 0x0000000600107c82 */ /* 0x000fe20008000000 */
[----:B------:R-:W-:Y:S01]  /*1c10*/  UMOV UR17, UR13 ;  /* 0x0000000d00117c82 */ /* 0x000fe20008000000 */
[----:B------:R-:W-:-:S05]  /*1c20*/  UMOV UR34, URZ ;  /* 0x000000ff00227c82 */ /* 0x000fca0008000000 */
.L_x_32:
[----:B------:R-:W-:Y:S01]  /*1c30*/  ULEA UR33, UR17, UR4, 0x3 ;  /* 0x0000000411217291 */ /* 0x000fe2000f8e18ff */
[----:B------:R-:W-:Y:S01]  /*1c40*/  @P5 MOV R3, 0x4000 ;  /* 0x0000400000035802 */ /* 0x000fe20000000f00 */
[----:B-12-4-:R-:W-:Y:S10]  /*1c50*/  @P0 BRA `(.L_x_27) ;  /* 0x00000000000c0947 */ /* 0x016ff40003800000 */
[----:B------:R-:W-:-:S04]  /*1c60*/  SHF.L.U32 R4, R17, 0x1f, RZ ;  /* 0x0000001f11047819 */ /* 0x000fc800000006ff */
[----:B------:R-:W1:Y:S02]  /*1c70*/  SYNCS.PHASECHK.TRANS64.TRYWAIT P0, [UR33+0xd0], R4 ;  /* 0x0000d004ff0075a7 */ /* 0x000e640008001121 */
[----:B-1----:R-:W-:Y:S05]  /*1c80*/  @!P0 BRA `(.L_x_28) ;  /* 0x0000006c00648947 */ /* 0x002fea0003800000 */
.L_x_27:
[----:B------:R2:W-:Y:S01]  /*1c90*/  @P5 SYNCS.ARRIVE.TRANS64 RZ, [UR33], R3 ;  /* 0x00000003ffff59a7 */ /* 0x0005e20008000021 */
[----:B------:R-:W-:Y:S02]  /*1ca0*/  ULOP3.LUT UR8, UR7, 0x2, URZ, 0xfc, !UPT ;  /* 0x0000000207087892 */ /* 0x000fe4000f8efcff */
[----:B------:R-:W-:Y:S02]  /*1cb0*/  UIADD3 UR16, UPT, UPT, UR16, 0x1, URZ ;  /* 0x0000000110107890 */ /* 0x000fe4000fffe0ff */
[----:B------:R-:W-:Y:S02]  /*1cc0*/  UISETP.NE.AND UP0, UPT, UR8, 0x2, UPT ;  /* 0x000000020800788c */ /* 0x000fe4000bf05270 */
[----:B------:R-:W-:-:S07]  /*1cd0*/  UISETP.NE.AND UP2, UPT, UR16, 0x1, UPT ;  /* 0x000000011000788c */ /* 0x000fce000bf45270 */
[----:B------:R-:W-:Y:S05]  /*1ce0*/  BRA.U UP0, `(.L_x_29) ;  /* 0x0000000100047547 */ /* 0x000fea000b800000 */
[----:B------:R-:W-:Y:S05]  /*1cf0*/  BPT.TRAP 0x1 ;  /* 0x000000040000795c */ /* 0x000fea0000300000 */
.L_x_29:
[----:B------:R-:W-:Y:S04]  /*1d00*/  BSSY.RECONVERGENT B0, `(.L_x_30) ;  /* 0x0000003000007945 */ /* 0x000fe80003800200 */
[----:B------:R-:W-:Y:S05]  /*1d10*/  @!P4 BRA `(.L_x_31) ;  /* 0x000000000004c947 */ /* 0x000fea0003800000 */
[----:B------:R-:W-:Y:S05]  /*1d20*/  BPT.TRAP 0x1 ;  /* 0x000000040000795c */ /* 0x000fea0000300000 */
.L_x_31:
[----:B------:R-:W-:Y:S05]  /*1d30*/  BSYNC.RECONVERGENT B0 ;  /* 0x0000000000007941 */ /* 0x000fea0003800200 */
.L_x_30:
[----:B------:R-:W-:Y:S02]  /*1d40*/  UIADD3 UR13, UPT, UPT, UR17, 0x1, URZ ;  /* 0x00000001110d7890 */ /* 0x000fe4000fffe0ff */
[----:B------:R-:W-:Y:S02]  /*1d50*/  UIADD3 UR28, UP1, UPT, UR24, 0x80, URZ ;  /* 0x00000080181c7890 */ /* 0x000fe4000ff3e0ff */
[----:B------:R-:W-:Y:S02]  /*1d60*/  UISETP.NE.AND UP0, UPT, UR13, 0x1a, UPT ;  /* 0x0000001a0d00788c */ /* 0x000fe4000bf05270 */
[----:B------:R-:W-:Y:S02]  /*1d70*/  ULOP3.LUT UR33, UR33, 0xfefffff8, URZ, 0xc0, !UPT ;  /* 0xfefffff821217892 */ /* 0x000fe4000f8ec0ff */
[----:B------:R-:W-:Y:S02]  /*1d80*/  USEL UR9, URZ, 0x1, UP0 ;  /* 0x00000001ff097887 */ /* 0x000fe40008000000 */
[----:B------:R-:W-:-:S02]  /*1d90*/  USEL UR13, UR13, URZ, UP0 ;  /* 0x000000ff0d0d7287 */ /* 0x000fc40008000000 */
[----:B------:R-:W-:Y:S02]  /*1da0*/  UIADD3 UR26, UP0, UPT, UR24, 0x180, URZ ;  /* 0x00000180181a7890 */ /* 0x000fe4000ff1e0ff */
[----:B------:R-:W-:Y:S01]  /*1db0*/  ULEA UR8, UR13, UR4, 0x3 ;  /* 0x000000040d087291 */ /* 0x000fe2000f8e18ff */
[----:B------:R-:W-:Y:S01]  /*1dc0*/  LOP3.LUT R17, R17, UR9, RZ, 0x3c, !PT ;  /* 0x0000000911117c12 */ /* 0x000fe2000f8e3cff */
[----:B------:R-:W-:Y:S02]  /*1dd0*/  UIADD3.X UR29, UPT, UPT, URZ, UR25, URZ, UP1, !UPT ;  /* 0x00000019ff1d7290 */ /* 0x000fe40008ffe4ff */
[----:B------:R-:W-:Y:S01]  /*1de0*/  UIADD3.X UR27, UPT, UPT, URZ, UR25, URZ, UP0, !UPT ;  /* 0x00000019ff1b7290 */ /* 0x000fe200087fe4ff */
[----:B-1----:R-:W-:Y:S01]  /*1df0*/  SHF.L.U32 R2, R17, 0x1f, RZ ;  /* 0x0000001f11027819 */ /* 0x002fe200000006ff */
[----:B------:R-:W-:Y:S01]  /*1e00*/  UMOV UR18, 0x0 ;  /* 0x0000000000127882 */ /* 0x000fe20000000000 */
[----:B------:R-:W-:Y:S01]  /*1e10*/  UMOV UR19, 0x10000000 ;  /* 0x1000000000137882 */ /* 0x000fe20000000000 */
[----:B------:R-:W-:Y:S01]  /*1e20*/  UMOV UR10, UR34 ;  /* 0x00000022000a7c82 */ /* 0x000fe20008000000 */
[----:B------:R1:W4:Y:S01]  /*1e30*/  SYNCS.PHASECHK.TRANS64.TRYWAIT P0, [UR8+0xd0], R2 ;  /* 0x0000d002ff0075a7 */ /* 0x0003220008001108 */
[----:B------:R-:W-:Y:S01]  /*1e40*/  ULEA UR8, UR17, UR4, 0xc ;  /* 0x0000000411087291 */ /* 0x000fe2000f8e60ff */
[----:B------:R-:W-:Y:S01]  /*1e50*/  UMOV UR12, UR36 ;  /* 0x00000024000c7c82 */ /* 0x000fe20008000000 */
[----:B------:R-:W-:-:S02]  /*1e60*/  UMOV UR9, UR33 ;  /* 0x0000002100097c82 */ /* 0x000fc40008000000 */
[----:B------:R-:W-:Y:S02]  /*1e70*/  UIADD3 UR32, UPT, UPT, UR8, 0x4400, URZ ;  /* 0x0000440008207890 */ /* 0x000fe4000fffe0ff */
[----:B------:R-:W-:Y:S01]  /*1e80*/  UIADD3 UR8, UPT, UPT, UR8, 0x1e400, URZ ;  /* 0x0001e40008087890 */ /* 0x000fe2000fffe0ff */
[----:B------:R-:W-:Y:S01]  /*1e90*/  UMOV UR23, UR5 ;  /* 0x0000000500177c82 */ /* 0x000fe20008000000 */
[----:B------:R-:W-:-:S05]  /*1ea0*/  UMOV UR17, UR13 ;  /* 0x0000000d00117c82 */ /* 0x000fca0008000000 */
[----:B------:R2:W-:Y:S02]  /*1eb0*/  UTMALDG.3D.2CTA [UR32], [UR28], desc[UR18] ;  /* 0x000012201c0075b4 */ /* 0x0005e40008211000 */
[----:B------:R1:W-:Y:S01]  /*1ec0*/  UTMALDG.3D.2CTA [UR8], [UR26], desc[UR18] ;  /* 0x000012081a0075b4 */ /* 0x0003e20008211000 */
[----:B--2---:R-:W-:Y:S01]  /*1ed0*/  UIADD3 UR34, UPT, UPT, UR34, 0x40, URZ ;  /* 0x0000004022227890 */ /* 0x004fe2000fffe0ff */
[----:B------:R-:W-:Y:S11]  /*1ee0*/  BRA.U UP2, `(.L_x_32) ;  /* 0xfffffffd02507547 */ /* 0x000ff6000b83ffff */
.L_x_26:
[----:B-1----:R-:W-:Y:S01]  /*1ef0*/  ULEA UR8, UR13, UR4, 0x3 ;  /* 0x000000040d087291 */ /* 0x002fe2000f8e18ff */
[----:B------:R-:W-:Y:S01]  /*1f00*/  SHF.L.U32 R2, R17, 0x1f, RZ ;  /* 0x0000001f11027819 */ /* 0x000fe200000006ff */
[----:B------:R-:W-:Y:S01]  /*1f10*/  @!P1 SYNCS.ARRIVE.TRANS64.A1T0 RZ, [UR4+0x1c8], RZ ;  /* 0x0001c8ffffff99a7 */ /* 0x000fe20008100004 */
[----:B------:R-:W-:-:S06]  /*1f20*/  UISETP.GT.AND UP0, UPT, UR22, UR21, UPT ;  /* 0x000000151600728c */ /* 0x000fcc000bf04270 */
[----:B--2-4-:R1:W2:Y:S03]  /*1f30*/  SYNCS.PHASECHK.TRANS64.TRYWAIT P0, [UR8+0xd0], R2 ;  /* 0x0000d002ff0075a7 */ /* 0x0142a60008001108 */
[----:B------:R-:W-:Y:S05]  /*1f40*/  BRA.U !UP0, `(.L_x_33) ;  /* 0x0000000108bc7547 */ /* 0x000fea000b800000 */
[----:B------:R-:W-:Y:S01]  /*1f50*/  UIADD3 UR26, UPT, UPT, UR14, UR23, URZ ;  /* 0x000000170e1a7290 */ /* 0x000fe2000fffe0ff */
[----:B------:R-:W-:-:S11]  /*1f60*/  UMOV UR27, UR13 ;  /* 0x0000000d001b7c82 */ /* 0x000fd60008000000 */
.L_x_39:
[----:B------:R-:W-:Y:S01]  /*1f70*/  ULEA UR17, UR27, UR4, 0x3 ;  /* 0x000000041b117291 */ /* 0x000fe2000f8e18ff */
[----:B--2---:R-:W-:Y:S01]  /*1f80*/  @P5 MOV R3, 0x4000 ;  /* 0x0000400000035802 */ /* 0x004fe20000000f00 */
[----:B-12---:R-:W-:Y:S10]  /*1f90*/  @P0 BRA `(.L_x_34) ;  /* 0x00000000000c0947 */ /* 0x006ff40003800000 */
[----:B------:R-:W-:-:S04]  /*1fa0*/  SHF.L.U32 R4, R17, 0x1f, RZ ;  /* 0x0000001f11047819 */ /* 0x000fc800000006ff */
[----:B------:R-:W2:Y:S02]  /*1fb0*/  SYNCS.PHASECHK.TRANS64.TRYWAIT P0, [UR17+0xd0], R4 ;  /* 0x0000d004ff0075a7 */ /* 0x000ea40008001111 */
[----:B--2---:R-:W-:Y:S05]  /*1fc0*/  @!P0 BRA `(.L_x_35) ;  /* 0x0000006800ac8947 */ /* 0x004fea0003800000 */
.L_x_34:
[----:B------:R2:W-:Y:S01]  /*1fd0*/  @P5 SYNCS.ARRIVE.TRANS64 RZ, [UR17], R3 ;  /* 0x00000003ffff59a7 */ /* 0x0005e20008000011 */
[----:B------:R-:W-:-:S04]  /*1fe0*/  ULOP3.LUT UR8, UR7, 0x2, URZ, 0xfc, !UPT ;  /* 0x0000000207087892 */ /* 0x000fc8000f8efcff */
[----:B------:R-:W-:-:S09]  /*1ff0*/  UISETP.NE.AND UP0, UPT, UR8, 0x2, UPT ;  /* 0x000000020800788c */ /* 0x000fd2000bf05270 */
[----:B------:R-:W-:Y:S05]  /*2000*/  BRA.U UP0, `(.L_x_36) ;  /* 0x0000000100047547 */ /* 0x000fea000b800000 */
[----:B------:R-:W-:Y:S05]  /*2010*/  BPT.TRAP 0x1 ;  /* 0x000000040000795c */ /* 0x000fea0000300000 */
.L_x_36:
[----:B------:R-:W-:Y:S04]  /*2020*/  BSSY.RECONVERGENT B0, `(.L_x_37) ;  /* 0x0000003000007945 */ /* 0x000fe80003800200 */
[----:B------:R-:W-:Y:S05]  /*2030*/  @!P4 BRA `(.L_x_38) ;  /* 0x000000000004c947 */ /* 0x000fea0003800000 */
[----:B------:R-:W-:Y:S05]  /*2040*/  BPT.TRAP 0x1 ;  /* 0x000000040000795c */ /* 0x000fea0000300000 */
.L_x_38:
[----:B------:R-:W-:Y:S05]  /*2050*/  BSYNC.RECONVERGENT B0 ;  /* 0x0000000000007941 */ /* 0x000fea0003800200 */
.L_x_37:
[----:B------:R-:W-:Y:S02]  /*2060*/  UIADD3 UR13, UPT, UPT, UR27, 0x1, URZ ;  /* 0x000000011b0d7890 */ /* 0x000fe4000fffe0ff */
[----:B------:R-:W-:Y:S02]  /*2070*/  UIADD3 UR32, UP1, UPT, UR24, 0x80, URZ ;  /* 0x0000008018207890 */ /* 0x000fe4000ff3e0ff */
[----:B------:R-:W-:Y:S02]  /*2080*/  UISETP.NE.AND UP0, UPT, UR13, 0x1a, UPT ;  /* 0x0000001a0d00788c */ /* 0x000fe4000bf05270 */
[----:B------:R-:W-:Y:S02]  /*2090*/  USHF.L.U32 UR18, UR23, 0x6, URZ ;  /* 0x0000000617127899 */ /* 0x000fe400080006ff */
[----:B------:R-:W-:Y:S02]  /*20a0*/  USEL UR9, URZ, 0x1, UP0 ;  /* 0x00000001ff097887 */ /* 0x000fe40008000000 */
[----:B------:R-:W-:-:S02]  /*20b0*/  USEL UR13, UR13, URZ, UP0 ;  /* 0x000000ff0d0d7287 */ /* 0x000fc40008000000 */
[----:B------:R-:W-:Y:S02]  /*20c0*/  UIADD3 UR30, UP0, UPT, UR24, 0x180, URZ ;  /* 0x00000180181e7890 */ /* 0x000fe4000ff1e0ff */
[----:B------:R-:W-:Y:S01]  /*20d0*/  ULEA UR8, UR13, UR4, 0x3 ;  /* 0x000000040d087291 */ /* 0x000fe2000f8e18ff */
[----:B------:R-:W-:Y:S01]  /*20e0*/  LOP3.LUT R17, R17, UR9, RZ, 0x3c, !PT ;  /* 0x0000000911117c12 */ /* 0x000fe2000f8e3cff */
[----:B------:R-:W-:Y:S02]  /*20f0*/  ULOP3.LUT UR17, UR17, 0xfefffff8, URZ, 0xc0, !UPT ;  /* 0xfefffff811117892 */ /* 0x000fe4000f8ec0ff */
[----:B------:R-:W-:Y:S01]  /*2100*/  UIADD3.X UR33, UPT, UPT, URZ, UR25, URZ, UP1, !UPT ;  /* 0x00000019ff217290 */ /* 0x000fe20008ffe4ff */
[----:B-1----:R-:W-:Y:S01]  /*2110*/  SHF.L.U32 R2, R17, 0x1f, RZ ;  /* 0x0000001f11027819 */ /* 0x002fe200000006ff */
[----:B------:R-:W-:Y:S01]  /*2120*/  UIADD3.X UR31, UPT, UPT, URZ, UR25, URZ, UP0, !UPT ;  /* 0x00000019ff1f7290 */ /* 0x000fe200087fe4ff */
[----:B------:R-:W-:Y:S02]  /*2130*/  UMOV UR28, 0x0 ;  /* 0x00000000001c7882 */ /* 0x000fe40000000000 */
[----:B------:R4:W1:Y:S01]  /*2140*/  SYNCS.PHASECHK.TRANS64.TRYWAIT P0, [UR8+0xd0], R2 ;  /* 0x0000d002ff0075a7 */ /* 0x0008620008001108 */
[----:B------:R-:W-:Y:S01]  /*2150*/  ULEA UR8, UR27, UR4, 0xc ;  /* 0x000000041b087291 */ /* 0x000fe2000f8e60ff */
[----:B------:R-:W-:Y:S01]  /*2160*/  UMOV UR29, 0x10000000 ;  /* 0x10000000001d7882 */ /* 0x000fe20000000000 */
[----:B------:R-:W-:-:S02]  /*2170*/  UMOV UR19, UR35 ;  /* 0x0000002300137c82 */ /* 0x000fc40008000000 */
[----:B------:R-:W-:Y:S02]  /*2180*/  UIADD3 UR16, UPT, UPT, UR8, 0x4400, URZ ;  /* 0x0000440008107890 */ /* 0x000fe4000fffe0ff */
[----:B------:R-:W-:Y:S01]  /*2190*/  UIADD3 UR8, UPT, UPT, UR8, 0x1e400, URZ ;  /* 0x0001e40008087890 */ /* 0x000fe2000fffe0ff */
[----:B------:R-:W-:Y:S01]  /*21a0*/  UMOV UR20, UR36 ;  /* 0x0000002400147c82 */ /* 0x000fe20008000000 */
[----:B------:R-:W-:Y:S01]  /*21b0*/  UMOV UR12, UR36 ;  /* 0x00000024000c7c82 */ /* 0x000fe20008000000 */
[----:B------:R-:W-:Y:S01]  /*21c0*/  UMOV UR9, UR17 ;  /* 0x0000001100097c82 */ /* 0x000fe20008000000 */
[----:B------:R-:W-:Y:S01]  /*21d0*/  UMOV UR10, UR18 ;  /* 0x00000012000a7c82 */ /* 0x000fe20008000000 */
[----:B------:R-:W-:Y:S02]  /*21e0*/  UIADD3 UR23, UPT, UPT, UR23, 0x1, URZ ;  /* 0x0000000117177890 */ /* 0x000fe4000fffe0ff */
[----:B------:R4:W-:Y:S01]  /*21f0*/  UTMALDG.3D.2CTA [UR16], [UR32], desc[UR28] ;  /* 0x00001c10200075b4 */ /* 0x0009e20008211000 */
[----:B------:R-:W-:Y:S01]  /*2200*/  UMOV UR27, UR13 ;  /* 0x0000000d001b7c82 */ /* 0x000fe20008000000 */
[----:B------:R-:W-:Y:S01]  /*2210*/  UISETP.NE.AND UP0, UPT, UR23, UR26, UPT ;  /* 0x0000001a1700728c */ /* 0x000fe2000bf05270 */
[----:B------:R4:W-:Y:S08]  /*2220*/  UTMALDG.3D.2CTA [UR8], [UR30], desc[UR28] ;  /* 0x00001c081e0075b4 */ /* 0x0009f00008211000 */
[----:B----4-:R-:W-:Y:S05]  /*2230*/  BRA.U UP0, `(.L_x_39) ;  /* 0xfffffffd004c7547 */ /* 0x010fea000b83ffff */
.L_x_33:
[C---:B-1----:R-:W-:Y:S01]  /*2240*/  LEA R2, R16.reuse, UR4, 0x3 ;  /* 0x0000000410027c11 */ /* 0x042fe2000f8e18ff */
[----:B------:R-:W-:Y:S01]  /*2250*/  NOP ;  /* 0x0000000000007918 */ /* 0x000fe20000000000 */
[----:B--2---:R-:W-:Y:S02]  /*2260*/  SHF.L.U32 R3, R13, 0x1f, RZ ;  /* 0x0000001f0d037819 */ /* 0x004fe400000006ff */
[----:B------:R-:W-:Y:S02]  /*2270*/  LEA R4, R16, UR4, 0x4 ;  /* 0x0000000410047c11 */ /* 0x000fe4000f8e20ff */
[----:B------:R-:W1:Y:S02]  /*2280*/  SYNCS.PHASECHK.TRANS64.TRYWAIT P0, [R2+URZ+0x1d0], R3 ;  /* 0x0001d003020075a7 */ /* 0x000e6400080011ff */
[----:B-1----:R-:W-:Y:S05]  /*2290*/  @!P0 BRA `(.L_x_40) ;  /* 0x0000006800108947 */ /* 0x002fea0003800000 */
.L_x_150:
[----:B------:R-:W2:Y:S01]  /*22a0*/  LDS.128 R4, [R4+0x260] ;  /* 0x0002600004047984 */ /* 0x000ea20000000c00 */
[----:B------:R-:W-:Y:S01]  /*22b0*/  ISETP.GE.AND P0, PT, R40, 0x1, PT ;  /* 0x000000012800780c */ /* 0x000fe20003f06270 */
[----:B-1----:R-:W-:Y:S01]  /*22c0*/  VIADD R2, R2, 0x1e0 ;  /* 0x000001e002027836 */ /* 0x002fe20000000000 */
[----:B------:R-:W-:Y:S01]  /*22d0*/  @!PT LDS RZ, [RZ] ;  /* 0x00000000fffff984 */ /* 0x000fe20000000800 */
[----:B------:R-:W-:Y:S01]  /*22e0*/  @!PT LDS RZ, [RZ] ;  /* 0x00000000fffff984 */ /* 0x000fe20000000800 */
[----:B------:R-:W-:Y:S01]  /*22f0*/  @!PT LDS RZ, [RZ] ;  /* 0x00000000fffff984 */ /* 0x000fe20000000800 */
[----:B------:R-:W-:Y:S01]  /*2300*/  @!PT LDS RZ, [RZ] ;  /* 0x00000000fffff984 */ /* 0x000fe20000000800 */
[----:B------:R1:W-:Y:S06]  /*2310*/  MEMBAR.ALL.CTA ;  /* 0x0000000000007992 */ /* 0x0003ec0000008000 */
[----:B-1----:R-:W1:Y:S01]  /*2320*/  FENCE.VIEW.ASYNC.S ;  /* 0x00000000000073c6 */ /* 0x002e620000000000 */
[----:B------:R-:W-:-:S04]  /*2330*/  PRMT R2, RZ, 0x654, R2 ;  /* 0x00000654ff027816 */ /* 0x000fc80000000002 */
[----:B-1----:R1:W-:Y:S01]  /*2340*/  SYNCS.ARRIVE.TRANS64.RED.A1T0 RZ, [R2+URZ], RZ ;  /* 0x000000ff02ff79a7 */ /* 0x0023e200081004ff */
[----:B--2---:R-:W-:-:S13]  /*2350*/  LOP3.LUT P2, RZ, R6, 0x1, RZ, 0xc0, !PT ;  /* 0x0000000106ff7812 */ /* 0x004fda000784c0ff */
[----:B------:R-:W-:Y:S01]  /*2360*/  @P2 SHF.R.U32.HI R3, RZ, 0x10, R5 ;  /* 0x00000010ff032819 */ /* 0x000fe20000011605 */
[----:B------:R-:W-:Y:S01]  /*2370*/  VOTEU.ANY UP0, P2 ;  /* 0x0000000000ff7886 */ /* 0x000fe20001000100 */
[----:B------:R-:W-:Y:S02]  /*2380*/  @P2 MOV R10, R4 ;  /* 0x00000004000a2202 */ /* 0x000fe40000000f00 */
[----:B------:R-:W-:Y:S02]  /*2390*/  @P2 R2UR.BROADCAST UR8, R3 ;  /* 0x00000000030822ca */ /* 0x000fe400008e0000 */
[----:B------:R-:W-:-:S11]  /*23a0*/  @P2 LOP3.LUT R9, R5, 0xffff, RZ, 0xc0, !PT ;  /* 0x0000ffff05092812 */ /* 0x000fd600078ec0ff */
[----:B------:R-:W-:Y:S01]  /*23b0*/  @UP0 UMOV UR36, UR8 ;  /* 0x0000000800240c82 */ /* 0x000fe20008000000 */
[----:B-1----:R-:W-:Y:S05]  /*23c0*/  @!P0 BRA `(.L_x_41) ;  /* 0x0000000000b88947 */ /* 0x002fea0003800000 */
[----:B------:R-:W3:Y:S01]  /*23d0*/  LDC.64 R4, c[0x0][0xb18] ;  /* 0x0002c600ff047b82 */ /* 0x000ee20000000a00 */
[----:B------:R-:W-:-:S07]  /*23e0*/  ISETP.NE.AND P3, PT, R40, 0x1, PT ;  /* 0x000000012800780c */ /* 0x000fce0003f65270 */
[----:B------:R-:W1:Y:S08]  /*23f0*/  LDC.64 R6, c[0x0][0xb10] ;  /* 0x0002c400ff067b82 */ /* 0x000e700000000a00 */
[----:B------:R-:W2:Y:S08]  /*2400*/  LDC R14, c[0x0][0xb20] ;  /* 0x0002c800ff0e7b82 */ /* 0x000eb00000000800 */
[----:B------:R-:W4:Y:S01]  /*2410*/  LDC R15, c[0x0][0xb0c] ;  /* 0x0002c300ff0f7b82 */ /* 0x000f220000000800 */
[----:B---3--:R-:W-:Y:S01]  /*2420*/  IMAD.HI.U32 R20, R0, R5, RZ ;  /* 0x0000000500147227 */ /* 0x008fe200078e00ff */
[----:B------:R-:W-:-:S03]  /*2430*/  ISETP.NE.AND P0, PT, R4, 0x1, PT ;  /* 0x000000010400780c */ /* 0x000fc60003f05270 */
[----:B------:R-:W-:-:S03]  /*2440*/  IMAD.HI.U32 R5, R9, R5, RZ ;  /* 0x0000000509057227 */ /* 0x000fc600078e00ff */
[----:B------:R-:W3:Y:S01]  /*2450*/  LDC.64 R2, c[0x0][0xb28] ;  /* 0x0002ca00ff027b82 */ /* 0x000ee20000000a00 */
[----:B-1----:R-:W-:-:S04]  /*2460*/  IMAD.HI.U32 R21, R8, R6, RZ ;  /* 0x0000000608157227 */ /* 0x002fc800078e00ff */
[----:B------:R-:W-:Y:S01]  /*2470*/  IMAD.HI.U32 R22, R10, R6, RZ ;  /* 0x000000060a167227 */ /* 0x000fe200078e00ff */
[-C--:B------:R-:W-:Y:S02]  /*2480*/  SHF.R.U32.HI R21, RZ, R7.reuse, R21 ;  /* 0x00000007ff157219 */ /* 0x080fe40000011615 */
[-C--:B--2---:R-:W-:Y:S02]  /*2490*/  SHF.R.U32.HI R20, RZ, R14.reuse, R20 ;  /* 0x0000000eff147219 */ /* 0x084fe40000011614 */
[----:B------:R-:W-:Y:S02]  /*24a0*/  SHF.R.U32.HI R5, RZ, R14, R5 ;  /* 0x0000000eff057219 */ /* 0x000fe40000011605 */
[----:B------:R-:W-:Y:S02]  /*24b0*/  SEL R20, R0, R20, !P0 ;  /* 0x0000001400147207 */ /* 0x000fe40004000000 */
[----:B------:R-:W-:Y:S02]  /*24c0*/  SHF.R.U32.HI R22, RZ, R7, R22 ;  /* 0x00000007ff167219 */ /* 0x000fe40000011616 */
[----:B----4-:R-:W-:-:S02]  /*24d0*/  ISETP.NE.AND P1, PT, R15, 0x1, PT ;  /* 0x000000010f00780c */ /* 0x010fc40003f25270 */
[----:B------:R-:W-:Y:S02]  /*24e0*/  SEL R5, R9, R5, !P0 ;  /* 0x0000000509057207 */ /* 0x000fe40004000000 */
[----:B------:R-:W-:Y:S02]  /*24f0*/  SEL R21, R8, R21, !P1 ;  /* 0x0000001508157207 */ /* 0x000fe40004800000 */
[----:B------:R-:W-:Y:S01]  /*2500*/  SEL R22, R10, R22, !P1 ;  /* 0x000000160a167207 */ /* 0x000fe20004800000 */
[----:B---3--:R-:W-:-:S04]  /*2510*/  IMAD.HI.U32 R19, R20, R2, RZ ;  /* 0x0000000214137227 */ /* 0x008fc800078e00ff */
        /* <DEDUP_REMOVED lines=10> */
[----:B------:R-:W-:-:S04]  /*25c0*/  @!P0 IMAD.HI.U32 R7, R22, R2, RZ ;  /* 0x0000000216078227 */ /* 0x000fc800078e00ff */
[----:B------:R-:W-:Y:S01]  /*25d0*/  IMAD.MOV R2, RZ, RZ, -R6 ;  /* 0x000000ffff027224 */ /* 0x000fe200078e0a06 */
[----:B------:R-:W-:Y:S02]  /*25e0*/  @!P0 SHF.R.U32.HI R3, RZ, R3, R7 ;  /* 0x00000003ff038219 */ /* 0x000fe40000011607 */
[----:B------:R-:W-:Y:S01]  /*25f0*/  IADD3 R7, PT, PT, -R5, RZ, RZ ;  /* 0x000000ff05077210 */ /* 0x000fe20007ffe1ff */
[----:B------:R-:W-:Y:S01]  /*2600*/  IMAD R2, R40, R2, R5 ;  /* 0x0000000228027224 */ /* 0x000fe200078e0205 */
        /* <DEDUP_REMOVED lines=10> */
.L_x_41:
[----:B------:R-:W1:Y:S02]  /*26b0*/  LDCU UR8, c[0x0][0xb30] ;  /* 0x00016600ff0877ac */ /* 0x000e640008000800 */
[----:B-1----:R-:W-:-:S09]  /*26c0*/  UISETP.NE.AND UP0, UPT, UR8, 0x1, UPT ;  /* 0x000000010800788c */ /* 0x002fd2000bf05270 */
[----:B------:R-:W-:Y:S05]  /*26d0*/  BRA.U UP0, `(.L_x_42) ;  /* 0x0000000100407547 */ /* 0x000fea000b800000 */
[----:B------:R-:W1:Y:S08]  /*26e0*/  LDC.64 R4, c[0x0][0xb10] ;  /* 0x0002c400ff047b82 */ /* 0x000e700000000a00 */
[----:B------:R-:W2:Y:S08]  /*26f0*/  LDC.64 R2, c[0x0][0xb18] ;  /* 0x0002c600ff027b82 */ /* 0x000eb00000000a00 */
[----:B------:R-:W4:Y:S08]  /*2700*/  LDC R6, c[0x0][0xb20] ;  /* 0x0002c800ff067b82 */ /* 0x000f300000000800 */
[----:B------:R-:W3:Y:S01]  /*2710*/  LDC R7, c[0x0][0xb0c] ;  /* 0x0002c300ff077b82 */ /* 0x000ee20000000800 */
[----:B-1----:R-:W-:-:S05]  /*2720*/  IMAD.HI.U32 R4, R10, R4, RZ ;  /* 0x000000040a047227 */ /* 0x002fca00078e00ff */
[----:B------:R-:W-:Y:S01]  /*2730*/  SHF.R.U32.HI R4, RZ, R5, R4 ;  /* 0x00000005ff047219 */ /* 0x000fe20000011604 */
[----:B--2---:R-:W-:Y:S01]  /*2740*/  IMAD.HI.U32 R3, R9, R3, RZ ;  /* 0x0000000309037227 */ /* 0x004fe200078e00ff */
[----:B------:R-:W-:-:S04]  /*2750*/  ISETP.NE.AND P0, PT, R2, 0x1, PT ;  /* 0x000000010200780c */ /* 0x000fc80003f05270 */
[----:B----4-:R-:W-:-:S04]  /*2760*/  SHF.R.U32.HI R3, RZ, R6, R3 ;  /* 0x00000006ff037219 */ /* 0x010fc80000011603 */
[----:B------:R-:W-:Y:S02]  /*2770*/  SEL R3, R9, R3, !P0 ;  /* 0x0000000309037207 */ /* 0x000fe40004000000 */
[----:B---3--:R-:W-:-:S04]  /*2780*/  ISETP.NE.AND P1, PT, R7, 0x1, PT ;  /* 0x000000010700780c */ /* 0x008fc80003f25270 */
[----:B------:R-:W-:-:S05]  /*2790*/  SEL R4, R10, R4, !P1 ;  /* 0x000000040a047207 */ /* 0x000fca0004800000 */
[----:B------:R-:W-:Y:S02]  /*27a0*/  IMAD.IADD R5, R3, 0x1, -R4 ;  /* 0x0000000103057824 */ /* 0x000fe400078e0a04 */
[----:B------:R-:W-:Y:S02]  /*27b0*/  IMAD.IADD R3, R4, 0x1, -R3 ;  /* 0x0000000104037824 */ /* 0x000fe400078e0a03 */
[----:B------:R-:W-:Y:S02]  /*27c0*/  IMAD R10, R5, R7, R10 ;  /* 0x00000007050a7224 */ /* 0x000fe400078e020a */
[----:B------:R-:W-:-:S07]  /*27d0*/  IMAD R9, R3, R2, R9 ;  /* 0x0000000203097224 */ /* 0x000fce00078e0209 */
.L_x_42:
[----:B------:R-:W-:Y:S01]  /*27e0*/  VIADD R16, R16, 0x1 ;  /* 0x0000000110107836 */ /* 0x000fe20000000000 */
[----:B------:R-:W-:Y:S01]  /*27f0*/  PLOP3.LUT P1, PT, PT, PT, PT, 0x80, 0x8 ;  /* 0x000000000008781c */ /* 0x000fe20003f2f070 */
[----:B------:R-:W-:Y:S02]  /*2800*/  IMAD.IADD R14, R10, 0x1, R97 ;  /* 0x000000010a0e7824 */ /* 0x000fe400078e0261 */
[----:B------:R-:W-:Y:S01]  /*2810*/  IMAD.IADD R15, R9, 0x1, R96 ;  /* 0x00000001090f7824 */ /* 0x000fe200078e0260 */
[----:B------:R-:W-:-:S04]  /*2820*/  ISETP.NE.AND P0, PT, R16, 0x2, PT ;  /* 0x000000021000780c */ /* 0x000fc80003f05270 */
[----:B------:R-:W-:Y:S02]  /*2830*/  SEL R2, RZ, 0x1, P0 ;  /* 0x00000001ff027807 */ /* 0x000fe40000000000 */
[----:B------:R-:W-:Y:S02]  /*2840*/  SEL R16, R16, RZ, P0 ;  /* 0x000000ff10107207 */ /* 0x000fe40000000000 */
[----:B------:R-:W-:Y:S01]  /*2850*/  LOP3.LUT R13, R13, R2, RZ, 0x3c, !PT ;  /* 0x000000020d0d7212 */ /* 0x000fe200078e3cff */
[----:B------:R-:W-:Y:S06]  /*2860*/  @P2 BRA `(.L_x_43) ;  /* 0xfffffff000642947 */ /* 0x000fec000383ffff */
[----:B------:R-:W-:Y:S01]  /*2870*/  UIADD3 UR4, UPT, UPT, UR4, 0xd0, URZ ;  /* 0x000000d004047890 */ /* 0x000fe2000fffe0ff */
[----:B------:R-:W-:-:S03]  /*2880*/  SHF.L.U32 R2, R17, 0x1f, RZ ;  /* 0x0000001f11027819 */ /* 0x000fc600000006ff */
[----:B------:R-:W-:-:S09]  /*2890*/  ULEA UR5, UR13, UR4, 0x3 ;  /* 0x000000040d057291 */ /* 0x000fd2000f8e18ff */
[----:B------:R-:W1:Y:S02]  /*28a0*/  SYNCS.PHASECHK.TRANS64.TRYWAIT P0, [UR5], R2 ;  /* 0x00000002ff0075a7 */ /* 0x000e640008001105 */
[----:B-1----:R-:W-:Y:S05]  /*28b0*/  @!P0 BRA `(.L_x_44) ;  /* 0x00000060009c8947 */ /* 0x002fea0003800000 */
.L_x_152:
[----:B------:R-:W-:-:S04]  /*28c0*/  UIADD3 UR6, UPT, UPT, UR13, 0x1, URZ ;  /* 0x000000010d067890 */ /* 0x000fc8000fffe0ff */
[----:B------:R-:W-:-:S04]  /*28d0*/  UISETP.NE.AND UP0, UPT, UR6, 0x1a, UPT ;  /* 0x0000001a0600788c */ /* 0x000fc8000bf05270 */
[----:B------:R-:W-:Y:S02]  /*28e0*/  USEL UR7, URZ, 0x1, UP0 ;  /* 0x00000001ff077887 */ /* 0x000fe40008000000 */
[----:B------:R-:W-:-:S04]  /*28f0*/  USEL UR6, UR6, URZ, UP0 ;  /* 0x000000ff06067287 */ /* 0x000fc80008000000 */
[----:B------:R-:W-:Y:S01]  /*2900*/  ULEA UR5, UR6, UR4, 0x3 ;  /* 0x0000000406057291 */ /* 0x000fe2000f8e18ff */
[----:B-1----:R-:W-:-:S04]  /*2910*/  LOP3.LUT R2, R17, UR7, RZ, 0x3c, !PT ;  /* 0x0000000711027c12 */ /* 0x002fc8000f8e3cff */
[----:B------:R-:W-:-:S04]  /*2920*/  SHF.L.U32 R3, R2, 0x1f, RZ ;  /* 0x0000001f02037819 */ /* 0x000fc800000006ff */
[----:B------:R-:W1:Y:S02]  /*2930*/  SYNCS.PHASECHK.TRANS64.TRYWAIT P0, [UR5], R3 ;  /* 0x00000003ff0075a7 */ /* 0x000e640008001105 */
[----:B-1----:R-:W-:Y:S05]  /*2940*/  @!P0 BRA `(.L_x_45) ;  /* 0x0000006000908947 */ /* 0x002fea0003800000 */
.L_x_154:
[----:B------:R-:W-:-:S04]  /*2950*/  UIADD3 UR6, UPT, UPT, UR6, 0x1, URZ ;  /* 0x0000000106067890 */ /* 0x000fc8000fffe0ff */
[----:B------:R-:W-:-:S04]  /*2960*/  UISETP.NE.AND UP0, UPT, UR6, 0x1a, UPT ;  /* 0x0000001a0600788c */ /* 0x000fc8000bf05270 */
[----:B------:R-:W-:Y:S02]  /*2970*/  USEL UR7, URZ, 0x1, UP0 ;  /* 0x00000001ff077887 */ /* 0x000fe40008000000 */
[----:B------:R-:W-:-:S04]  /*2980*/  USEL UR6, UR6, URZ, UP0 ;  /* 0x000000ff06067287 */ /* 0x000fc80008000000 */
[----:B------:R-:W-:Y:S01]  /*2990*/  ULEA UR5, UR6, UR4, 0x3 ;  /* 0x0000000406057291 */ /* 0x000fe2000f8e18ff */
[----:B------:R-:W-:-:S04]  /*29a0*/  LOP3.LUT R2, R2, UR7, RZ, 0x3c, !PT ;  /* 0x0000000702027c12 */ /* 0x000fc8000f8e3cff */
[----:B-1----:R-:W-:-:S04]  /*29b0*/  SHF.L.U32 R3, R2, 0x1f, RZ ;  /* 0x0000001f02037819 */ /* 0x002fc800000006ff */
[----:B------:R-:W1:Y:S02]  /*29c0*/  SYNCS.PHASECHK.TRANS64.TRYWAIT P0, [UR5], R3 ;  /* 0x00000003ff0075a7 */ /* 0x000e640008001105 */
[----:B-1----:R-:W-:Y:S05]  /*29d0*/  @!P0 BRA `(.L_x_46) ;  /* 0x0000006000848947 */ /* 0x002fea0003800000 */
.L_x_156:
        /* <DEDUP_REMOVED lines=9> */
.L_x_158:
        /* <DEDUP_REMOVED lines=9> */
.L_x_160:
        /* <DEDUP_REMOVED lines=9> */
.L_x_162:
        /* <DEDUP_REMOVED lines=9> */
.L_x_164:
        /* <DEDUP_REMOVED lines=9> */
.L_x_166:
        /* <DEDUP_REMOVED lines=9> */
.L_x_168:
        /* <DEDUP_REMOVED lines=9> */
.L_x_170:
        /* <DEDUP_REMOVED lines=9> */
.L_x_172:
        /* <DEDUP_REMOVED lines=9> */
.L_x_174:
        /* <DEDUP_REMOVED lines=9> */
.L_x_176:
        /* <DEDUP_REMOVED lines=9> */
.L_x_178:
        /* <DEDUP_REMOVED lines=9> */
.L_x_180:
        /* <DEDUP_REMOVED lines=9> */
.L_x_182:
        /* <DEDUP_REMOVED lines=9> */
.L_x_184:
        /* <DEDUP_REMOVED lines=9> */
.L_x_186:
        /* <DEDUP_REMOVED lines=9> */
.L_x_188:
        /* <DEDUP_REMOVED lines=9> */
.L_x_190:
        /* <DEDUP_REMOVED lines=9> */
.L_x_192:
        /* <DEDUP_REMOVED lines=9> */
.L_x_194:
        /* <DEDUP_REMOVED lines=9> */
.L_x_196:
        /* <DEDUP_REMOVED lines=9> */
.L_x_198:
        /* <DEDUP_REMOVED lines=9> */
.L_x_200:
[----:B------:R-:W-:-:S04]  /*3640*/  UIADD3 UR6, UPT, UPT, UR6, 0x1, URZ ;  /* 0x0000000106067890 */ /* 0x000fc8000fffe0ff */
[----:B------:R-:W-:-:S04]  /*3650*/  UISETP.NE.AND UP0, UPT, UR6, 0x1a, UPT ;  /* 0x0000001a0600788c */ /* 0x000fc8000bf05270 */
[----:B------:R-:W-:Y:S02]  /*3660*/  USEL UR5, URZ, 0x1, UP0 ;  /* 0x00000001ff057887 */ /* 0x000fe40008000000 */
[----:B------:R-:W-:-:S04]  /*3670*/  USEL UR6, UR6, URZ, UP0 ;  /* 0x000000ff06067287 */ /* 0x000fc80008000000 */
[----:B------:R-:W-:Y:S01]  /*3680*/  ULEA UR6, UR6, UR4, 0x3 ;  /* 0x0000000406067291 */ /* 0x000fe2000f8e18ff */
[----:B------:R-:W-:-:S04]  /*3690*/  LOP3.LUT R2, R2, UR5, RZ, 0x3c, !PT ;  /* 0x0000000502027c12 */ /* 0x000fc8000f8e3cff */
[----:B------:R-:W-:Y:S01]  /*36a0*/  SHF.L.U32 R2, R2, 0x1f, RZ ;  /* 0x0000001f02027819 */ /* 0x000fe200000006ff */
[----:B-1-3--:R-:W-:-:S07]  /*36b0*/  IMAD.U32 R0, RZ, RZ, UR6 ;  /* 0x00000006ff007e24 */ /* 0x00afce000f8e00ff */
.L_x_69:
[----:B-1----:R1:W2:Y:S02]  /*36c0*/  SYNCS.PHASECHK.TRANS64.TRYWAIT P0, [R0+URZ], R2 ;  /* 0x00000002000075a7 */ /* 0x0022a400080011ff */
[----:B--2---:R-:W-:Y:S05]  /*36d0*/  @!P0 NANOSLEEP.SYNCS 0x989680 ;  /* 0x009896800000895d */ /* 0x004fea0003900000 */
[----:B------:R-:W2:Y:S02]  /*36e0*/  @!P0 SYNCS.PHASECHK.TRANS64 P0, [R0+URZ], R2 ;  /* 0x00000002000085a7 */ /* 0x000ea400080010ff */
[----:B--2---:R-:W-:Y:S05]  /*36f0*/  @P0 EXIT ;  /* 0x000000000000094d */ /* 0x004fea0003800000 */
[----:B------:R-:W-:Y:S05]  /*3700*/  BRA `(.L_x_69) ;  /* 0xfffffffc00ec7947 */ /* 0x000fea000383ffff */
.L_x_23:
[----:B------:R-:W-:-:S04]  /*3710*/  UISETP.NE.AND UP1, UPT, UR37, URZ, UPT ;  /* 0x000000ff2500728c */ /* 0x000fc8000bf25270 */
[----:B------:R-:W-:-:S09]  /*3720*/  UISETP.NE.OR UP1, UPT, UR10, 0x1, UP1 ;  /* 0x000000010a00788c */ /* 0x000fd20008f25670 */
[----:B------:R-:W-:Y:S05]  /*3730*/  BRA.U UP1, `(.L_x_70) ;  /* 0x0000000501487547 */ /* 0x000fea000b800000 */
[----:B------:R-:W-:Y:S01]  /*3740*/  ISETP.GE.U32.AND P2, PT, R2, 0x2, PT ;  /* 0x000000020200780c */ /* 0x000fe20003f46070 */
[----:B------:R-:W-:Y:S01]  /*3750*/  IMAD.MOV.U32 R12, RZ, RZ, 0x1 ;  /* 0x00000001ff0c7424 */ /* 0x000fe200078e00ff */
[----:B------:R-:W-:Y:S02]  /*3760*/  CS2R R10, SRZ ;  /* 0x00000000000a7805 */ /* 0x000fe4000001ff00 */
[----:B------:R-:W-:Y:S01]  /*3770*/  CS2R R8, SRZ ;  /* 0x0000000000087805 */ /* 0x000fe2000001ff00 */
[----:B------:R-:W-:Y:S01]  /*3780*/  UMOV UR4, 0x400 ;  /* 0x0000040000047882 */ /* 0x000fe20000000000 */
[----:B------:R-:W-:Y:S01]  /*3790*/  UMOV UR6, URZ ;  /* 0x000000ff00067c82 */ /* 0x000fe20008000000 */
[----:B------:R-:W-:-:S12]  /*37a0*/  ULEA UR37, UR37, UR4, 0x18 ;  /* 0x0000000425257291 */ /* 0x000fd8000f8ec0ff */
.L_x_74:
[----:B------:R-:W-:Y:S02]  /*37b0*/  LEA R0, R8, UR37, 0x3 ;  /* 0x0000002508007c11 */ /* 0x000fe4000f8e18ff */
[----:B------:R-:W-:-:S03]  /*37c0*/  SHF.L.U32 R4, R9, 0x1f, RZ ;  /* 0x0000001f09047819 */ /* 0x000fc600000006ff */
[----:B------:R-:W-:Y:S01]  /*37d0*/  VIADD R5, R0, 0x240 ;  /* 0x0000024000057836 */ /* 0x000fe20000000000 */
[----:B------:R-:W1:Y:S02]  /*37e0*/  SYNCS.PHASECHK.TRANS64.TRYWAIT P0, [R0+URZ+0x230], R4 ;  /* 0x00023004000075a7 */ /* 0x000e6400080011ff */
[----:B-1----:R-:W-:Y:S05]  /*37f0*/  @!P0 BRA `(.L_x_71) ;  /* 0x0000005c00248947 */ /* 0x002fea0003800000 */
.L_x_201:
[----:B------:R-:W-:Y:S01]  /*3800*/  ULEA UR5, UR6, UR37, 0x3 ;  /* 0x0000002506057291 */ /* 0x000fe2000f8e18ff */
[----:B-1----:R-:W-:Y:S01]  /*3810*/  PRMT R0, RZ, 0x654, R5 ;  /* 0x00000654ff007816 */ /* 0x002fe20000000005 */
[----:B------:R-:W-:Y:S01]  /*3820*/  @!P2 IMAD.MOV.U32 R4, RZ, RZ, 0x10 ;  /* 0x00000010ff04a424 */ /* 0x000fe200078e00ff */
[----:B------:R-:W-:Y:S01]  /*3830*/  SHF.L.U32 R5, R12, 0x1f, RZ ;  /* 0x0000001f0c057819 */ /* 0x000fe200000006ff */
[----:B------:R-:W-:Y:S01]  /*3840*/  UIADD3 UR4, UPT, UPT, UR5, 0x1d0, URZ ;  /* 0x000001d005047890 */ /* 0x000fe2000fffe0ff */
[----:B------:R1:W-:Y:S05]  /*3850*/  SYNCS.ARRIVE.TRANS64.RED.A1T0 RZ, [R0+URZ], RZ ;  /* 0x000000ff00ff79a7 */ /* 0x0003ea00081004ff */
[----:B------:R-:W-:Y:S01]  /*3860*/  IMAD.U32 R6, RZ, RZ, UR4 ;  /* 0x00000004ff067e24 */ /* 0x000fe2000f8e00ff */
[----:B------:R-:W2:Y:S04]  /*3870*/  SYNCS.PHASECHK.TRANS64.TRYWAIT P0, [UR5+0x1e0], R5 ;  /* 0x0001e005ff0075a7 */ /* 0x000ea80008001105 */
[----:B------:R-:W-:Y:S01]  /*3880*/  PRMT R6, R2, 0x654, R6 ;  /* 0x0000065402067816 */ /* 0x000fe20000000006 */
[----:B-12---:R-:W-:Y:S06]  /*3890*/  @!P0 BRA `(.L_x_72) ;  /* 0x0000005c00108947 */ /* 0x006fec0003800000 */
.L_x_203:
[----:B------:R-:W-:Y:S01]  /*38a0*/  ULEA UR4, UR6, UR37, 0x4 ;  /* 0x0000002506047291 */ /* 0x000fe2000f8e20ff */
[----:B------:R-:W-:Y:S01]  /*38b0*/  SEL R3, R6, R3, !P2 ;  /* 0x0000000306037207 */ /* 0x000fe20005000000 */
[----:B------:R-:W-:Y:S01]  /*38c0*/  UIADD3 UR5, UPT, UPT, UR5, 0x1d0, URZ ;  /* 0x000001d005057890 */ /* 0x000fe2000fffe0ff */
[----:B-1----:R-:W-:Y:S01]  /*38d0*/  LEA R0, R11, UR37, 0x3 ;  /* 0x000000250b007c11 */ /* 0x002fe2000f8e18ff */
[----:B------:R-:W-:Y:S01]  /*38e0*/  UIADD3 UR4, UPT, UPT, UR4, 0x260, URZ ;  /* 0x0000026004047890 */ /* 0x000fe2000fffe0ff */
[----:B------:R1:W-:Y:S01]  /*38f0*/  @!P2 SYNCS.ARRIVE.TRANS64.RED RZ, [R3+URZ], R4 ;  /* 0x0000000403ffa9a7 */ /* 0x0003e200080004ff */
[----:B------:R-:W-:Y:S01]  /*3900*/  UIADD3 UR6, UPT, UPT, UR6, 0x1, URZ ;  /* 0x0000000106067890 */ /* 0x000fe2000fffe0ff */
[----:B------:R-:W-:-:S03]  /*3910*/  VIADD R8, R8, 0x1 ;  /* 0x0000000108087836 */ /* 0x000fc60000000000 */
[----:B------:R-:W-:Y:S02]  /*3920*/  UISETP.NE.AND UP0, UPT, UR6, 0x2, UPT ;  /* 0x000000020600788c */ /* 0x000fe4000bf05270 */
[----:B------:R-:W-:Y:S01]  /*3930*/  ISETP.NE.AND P0, PT, R8, 0x2, PT ;  /* 0x000000020800780c */ /* 0x000fe20003f05270 */
[----:B------:R-:W-:Y:S06]  /*3940*/  UGETNEXTWORKID.BROADCAST [UR4], [UR5] ;  /* 0x00000000040073ca */ /* 0x000fec0008000100 */
[----:B------:R-:W-:Y:S02]  /*3950*/  USEL UR4, URZ, 0x1, UP0 ;  /* 0x00000001ff047887 */ /* 0x000fe40008000000 */
[----:B------:R-:W-:-:S04]  /*3960*/  USEL UR6, UR6, URZ, UP0 ;  /* 0x000000ff06067287 */ /* 0x000fc80008000000 */
[----:B------:R-:W-:Y:S02]  /*3970*/  LOP3.LUT R12, R12, UR4, RZ, 0x3c, !PT ;  /* 0x000000040c0c7c12 */ /* 0x000fe4000f8e3cff */
[----:B-1----:R-:W-:-:S04]  /*3980*/  SHF.L.U32 R4, R10, 0x1f, RZ ;  /* 0x0000001f0a047819 */ /* 0x002fc800000006ff */
[----:B------:R-:W1:Y:S02]  /*3990*/  SYNCS.PHASECHK.TRANS64.TRYWAIT P1, [R0+URZ+0x1d0], R4 ;  /* 0x0001d004000075a7 */ /* 0x000e6400080211ff */
[----:B-1----:R-:W-:Y:S05]  /*39a0*/  @!P1 BRA `(.L_x_73) ;  /* 0x0000005800e49947 */ /* 0x002fea0003800000 */
.L_x_204:
[C---:B-1----:R-:W-:Y:S01]  /*39b0*/  LEA R4, R11.reuse, UR37, 0x4 ;  /* 0x000000250b047c11 */ /* 0x042fe2000f8e20ff */
[----:B------:R-:W-:Y:S01]  /*39c0*/  VIADD R0, R0, 0x1e0 ;  /* 0x000001e000007836 */ /* 0x000fe20000000000 */
[----:B------:R-:W-:Y:S01]  /*39d0*/  SEL R8, R8, RZ, P0 ;  /* 0x000000ff08087207 */ /* 0x000fe20000000000 */
[----:B------:R-:W-:-:S03]  /*39e0*/  VIADD R11, R11, 0x1 ;  /* 0x000000010b0b7836 */ /* 0x000fc60000000000 */
[----:B------:R-:W1:Y:S01]  /*39f0*/  LDS.128 R4, [R4+0x260] ;  /* 0x0002600004047984 */ /* 0x000e620000000c00 */
[----:B------:R-:W-:Y:S02]  /*3a00*/  PRMT R0, RZ, 0x654, R0 ;  /* 0x00000654ff007816 */ /* 0x000fe40000000000 */
[C---:B------:R-:W-:Y:S01]  /*3a10*/  ISETP.NE.AND P1, PT, R11.reuse, 0x2, PT ;  /* 0x000000020b00780c */ /* 0x040fe20003f25270 */
[----:B------:R-:W-:Y:S01]  /*3a20*/  @!PT LDS RZ, [RZ] ;  /* 0x00000000fffff984 */ /* 0x000fe20000000800 */
[----:B------:R-:W-:Y:S01]  /*3a30*/  @!PT LDS RZ, [RZ] ;  /* 0x00000000fffff984 */ /* 0x000fe20000000800 */
[----:B------:R-:W-:Y:S01]  /*3a40*/  @!PT LDS RZ, [RZ] ;  /* 0x00000000fffff984 */ /* 0x000fe20000000800 */
[----:B------:R-:W-:Y:S01]  /*3a50*/  @!PT LDS RZ, [RZ] ;  /* 0x00000000fffff984 */ /* 0x000fe20000000800 */
[----:B------:R2:W-:Y:S06]  /*3a60*/  MEMBAR.ALL.CTA ;  /* 0x0000000000007992 */ /* 0x0005ec0000008000 */
[----:B--2---:R-:W2:Y:S01]  /*3a70*/  FENCE.VIEW.ASYNC.S ;  /* 0x00000000000073c6 */ /* 0x004ea20000000000 */
[----:B------:R-:W-:Y:S01]  /*3a80*/  SEL R11, R11, RZ, P1 ;  /* 0x000000ff0b0b7207 */ /* 0x000fe20000800000 */
[----:B--2---:R2:W-:Y:S01]  /*3a90*/  SYNCS.ARRIVE.TRANS64.RED.A1T0 RZ, [R0+URZ], RZ ;  /* 0x000000ff00ff79a7 */ /* 0x0045e200081004ff */
[----:B-1----:R-:W-:-:S02]  /*3aa0*/  LOP3.LUT P3, RZ, R6, 0x1, RZ, 0xc0, !PT ;  /* 0x0000000106ff7812 */ /* 0x002fc4000786c0ff */
[----:B------:R-:W-:-:S04]  /*3ab0*/  SEL R4, RZ, 0x1, P1 ;  /* 0x00000001ff047807 */ /* 0x000fc80000800000 */
[----:B------:R-:W-:Y:S02]  /*3ac0*/  LOP3.LUT R10, R10, R4, RZ, 0x3c, !PT ;  /* 0x000000040a0a7212 */ /* 0x000fe400078e3cff */
[----:B--2---:R-:W-:-:S04]  /*3ad0*/  SEL R0, RZ, 0x1, P0 ;  /* 0x00000001ff007807 */ /* 0x004fc80000000000 */
[----:B------:R-:W-:Y:S01]  /*3ae0*/  LOP3.LUT R9, R9, R0, RZ, 0x3c, !PT ;  /* 0x0000000009097212 */ /* 0x000fe200078e3cff */
[----:B------:R-:W-:Y:S06]  /*3af0*/  @P3 BRA `(.L_x_74) ;  /* 0xfffffffc002c3947 */ /* 0x000fec000383ffff */
[----:B------:R-:W-:Y:S01]  /*3b00*/  ULEA UR5, UR6, UR37, 0x3 ;  /* 0x0000002506057291 */ /* 0x000fe2000f8e18ff */
[----:B------:R-:W-:-:S08]  /*3b10*/  SHF.L.U32 R2, R12, 0x1f, RZ ;  /* 0x0000001f0c027819 */ /* 0x000fd000000006ff */
[----:B------:R-:W1:Y:S02]  /*3b20*/  SYNCS.PHASECHK.TRANS64 P0, [UR5+0x1e0], R2 ;  /* 0x0001e002ff0075a7 */ /* 0x000e640008001005 */
[----:B-1----:R-:W-:Y:S05]  /*3b30*/  @P0 BRA `(.L_x_75) ;  /* 0x0000000000080947 */ /* 0x002fea0003800000 */
[----:B------:R-:W1:Y:S02]  /*3b40*/  SYNCS.PHASECHK.TRANS64.TRYWAIT P0, [UR5+0x1e0], R2 ;  /* 0x0001e002ff0075a7 */ /* 0x000e640008001105 */
[----:B-1----:R-:W-:Y:S05]  /*3b50*/  @!P0 BRA `(.L_x_76) ;  /* 0x00000058008c8947 */ /* 0x002fea0003800000 */
.L_x_75:
[----:B------:R-:W-:-:S04]  /*3b60*/  UIADD3 UR4, UPT, UPT, UR6, 0x1, URZ ;  /* 0x0000000106047890 */ /* 0x000fc8000fffe0ff */
[----:B------:R-:W-:-:S04]  /*3b70*/  UISETP.NE.AND UP0, UPT, UR4, 0x2, UPT ;  /* 0x000000020400788c */ /* 0x000fc8000bf05270 */
[----:B------:R-:W-:Y:S02]  /*3b80*/  USEL UR7, URZ, 0x1, UP0 ;  /* 0x00000001ff077887 */ /* 0x000fe40008000000 */
[----:B------:R-:W-:-:S04]  /*3b90*/  USEL UR4, UR4, URZ, UP0 ;  /* 0x000000ff04047287 */ /* 0x000fc80008000000 */
[----:B------:R-:W-:Y:S01]  /*3ba0*/  ULEA UR4, UR4, UR37, 0x3 ;  /* 0x0000002504047291 */ /* 0x000fe2000f8e18ff */
[----:B-1----:R-:W-:-:S04]  /*3bb0*/  LOP3.LUT R2, R12, UR7, RZ, 0x3c, !PT ;  /* 0x000000070c027c12 */ /* 0x002fc8000f8e3cff */
[----:B------:R-:W-:-:S04]  /*3bc0*/  SHF.L.U32 R0, R2, 0x1f, RZ ;  /* 0x0000001f02007819 */ /* 0x000fc800000006ff */
[----:B------:R-:W1:Y:S02]  /*3bd0*/  SYNCS.PHASECHK.TRANS64 P0, [UR4+0x1e0], R0 ;  /* 0x0001e000ff0075a7 */ /* 0x000e640008001004 */
[----:B-1----:R-:W-:Y:S05]  /*3be0*/  @P0 EXIT ;  /* 0x000000000000094d */ /* 0x002fea0003800000 */
[----:B------:R-:W-:Y:S02]  /*3bf0*/  SHF.L.U32 R2, R2, 0x1f, RZ ;  /* 0x0000001f02027819 */ /* 0x000fe400000006ff */
[----:B------:R-:W-:-:S07]  /*3c00*/  MOV R0, UR4 ;  /* 0x0000000400007c02 */ /* 0x000fce0008000f00 */
.L_x_77:
[----:B-1----:R1:W2:Y:S02]  /*3c10*/  SYNCS.PHASECHK.TRANS64.TRYWAIT P0, [R0+URZ+0x1e0], R2 ;  /* 0x0001e002000075a7 */ /* 0x0022a400080011ff */
[----:B--2---:R-:W-:Y:S05]  /*3c20*/  @!P0 NANOSLEEP.SYNCS 0x989680 ;  /* 0x009896800000895d */ /* 0x004fea0003900000 */
[----:B------:R-:W2:Y:S02]  /*3c30*/  @!P0 SYNCS.PHASECHK.TRANS64 P0, [R0+URZ+0x1e0], R2 ;  /* 0x0001e002000085a7 */ /* 0x000ea400080010ff */
[----:B--2---:R-:W-:Y:S05]  /*3c40*/  @P0 EXIT ;  /* 0x000000000000094d */ /* 0x004fea0003800000 */
[----:B------:R-:W-:Y:S05]  /*3c50*/  BRA `(.L_x_77) ;  /* 0xfffffffc00ec7947 */ /* 0x000fea000383ffff */
.L_x_70:
[----:B------:R-:W-:Y:S05]  /*3c60*/  BRA.U UP4, `(.L_x_78) ;  /* 0x0000001104a07547 */ /* 0x000fea000b800000 */
[----:B------:R-:W-:Y:S01]  /*3c70*/  UMOV UR6, 0x40 ;  /* 0x0000004000067882 */ /* 0x000fe20000000000 */
[----:B------:R-:W-:Y:S01]  /*3c80*/  NOP ;  /* 0x0000000000007918 */ /* 0x000fe20000000000 */
[----:B------:R-:W-:Y:S01]  /*3c90*/  ULEA UR6, UR37, UR6, 0x18 ;  /* 0x0000000625067291 */ /* 0x000fe2000f8ec0ff */
[----:B------:R-:W-:Y:S02]  /*3ca0*/  UMOV UR7, 0x400 ;  /* 0x0000040000077882 */ /* 0x000fe40000000000 */
[----:B------:R-:W-:-:S06]  /*3cb0*/  ULEA UR37, UR37, UR7, 0x18 ;  /* 0x0000000725257291 */ /* 0x000fcc000f8ec0ff */
[----:B------:R-:W1:Y:S02]  /*3cc0*/  LDS.U8 R2, [UR6+0x1c] ;  /* 0x00001c06ff027984 */ /* 0x000e640008000000 */
[----:B-1----:R-:W-:-:S13]  /*3cd0*/  ISETP.NE.AND P0, PT, R2, RZ, PT ;  /* 0x000000ff0200720c */ /* 0x002fda0003f05270 */
[----:B------:R-:W-:Y:S05]  /*3ce0*/  @P0 BRA `(.L_x_79) ;  /* 0x0000000400080947 */ /* 0x000fea0003800000 */
[----:B------:R-:W-:Y:S02]  /*3cf0*/  UISETP.NE.U32.AND UP0, UPT, UR5, 0x1, UPT ;  /* 0x000000010500788c */ /* 0x000fe4000bf05070 */
[----:B------:R-:W-:-:S07]  /*3d00*/  UIADD3 UR8, UPT, UPT, UR6, 0x8, URZ ;  /* 0x0000000806087890 */ /* 0x000fce000fffe0ff */
[----:B------:R-:W-:Y:S05]  /*3d10*/  BRA.U !UP0, `(.L_x_80) ;  /* 0x00000001089c7547 */ /* 0x000fea000b800000 */
[----:B------:R-:W-:Y:S01]  /*3d20*/  ELECT P0, URZ, PT ;  /* 0x0000000000ff782f */ /* 0x000fe20003800000 */
[----:B------:R-:W-:-:S12]  /*3d30*/  BSSY B0, `(.L_x_80) ;  /* 0x0000025000007945 */ /* 0x000fd80003800000 */
[----:B------:R-:W-:Y:S05]  /*3d40*/  @!P0 BRA `(.L_x_81) ;  /* 0x00000000008c8947 */ /* 0x000fea0003800000 */
[----:B------:R-:W-:-:S05]  /*3d50*/  UMOV UR7, 0x10 ;  /* 0x0000001000077882 */ /* 0x000fca0000000000 */
[----:B------:R-:W-:Y:S04]  /*3d60*/  DEPBAR.LE SB1, 0x36 ;  /* 0x00009d800000791a */ /* 0x000fe80000000000 */
[----:B------:R-:W1:Y:S02]  /*3d70*/  UTCATOMSWS.2CTA.FIND_AND_SET.ALIGN UP1, UR7, UR7 ;  /* 0x00000007000775e3 */ /* 0x000e640008220800 */
[----:B-1----:R-:W-:Y:S01]  /*3d80*/  MOV R9, UR7 ;  /* 0x0000000700097c02 */ /* 0x002fe20008000f00 */
[----:B------:R-:W-:Y:S06]  /*3d90*/  BRA.U UP1, `(.L_x_82) ;  /* 0x0000000101187547 */ /* 0x000fec000b800000 */
.L_x_83:
[----:B------:R-:W-:Y:S05]  /*3da0*/  NANOSLEEP 0x64 ;  /* 0x000000640000795d */ /* 0x000fea0003800000 */
[----:B------:R-:W-:-:S05]  /*3db0*/  UMOV UR7, 0x10 ;  /* 0x0000001000077882 */ /* 0x000fca0000000000 */
[----:B------:R-:W-:Y:S04]  /*3dc0*/  DEPBAR.LE SB1, 0x36 ;  /* 0x00009d800000791a */ /* 0x000fe80000000000 */
[----:B------:R-:W1:Y:S02]  /*3dd0*/  UTCATOMSWS.2CTA.FIND_AND_SET.ALIGN UP1, UR7, UR7 ;  /* 0x00000007000775e3 */ /* 0x000e640008220800 */
[----:B-1----:R-:W-:Y:S01]  /*3de0*/  MOV R9, UR7 ;  /* 0x0000000700097c02 */ /* 0x002fe20008000f00 */
[----:B------:R-:W-:Y:S05]  /*3df0*/  BRA.U !UP1, `(.L_x_83) ;  /* 0xfffffffd09e87547 */ /* 0x000fea000b83ffff */
.L_x_82:
[----:B------:R-:W1:Y:S01]  /*3e00*/  LDS R5, [UR6+0x10] ;  /* 0x00001006ff057984 */ /* 0x000e620008000800 */
[----:B------:R-:W-:Y:S01]  /*3e10*/  IMAD.U32 R3, RZ, RZ, UR37 ;  /* 0x00000025ff037e24 */ /* 0x000fe2000f8e00ff */
[----:B------:R-:W-:-:S03]  /*3e20*/  MOV R2, UR4 ;  /* 0x0000000400027c02 */ /* 0x000fc60008000f00 */
[----:B------:R-:W-:Y:S01]  /*3e30*/  VIADD R3, R3, 0x280 ;  /* 0x0000028003037836 */ /* 0x000fe20000000000 */
[----:B-1----:R-:W-:-:S04]  /*3e40*/  SHF.L.U32 R5, R5, 0x1f, RZ ;  /* 0x0000001f05057819 */ /* 0x002fc800000006ff */
[----:B------:R-:W1:Y:S02]  /*3e50*/  SYNCS.PHASECHK.TRANS64.TRYWAIT P0, [UR6+0x8], R5 ;  /* 0x00000805ff0075a7 */ /* 0x000e640008001106 */
[----:B-1----:R-:W-:Y:S05]  /*3e60*/  @P0 BRA `(.L_x_84) ;  /* 0x0000000000080947 */ /* 0x002fea0003800000 */
[----:B------:R-:W1:Y:S02]  /*3e70*/  SYNCS.PHASECHK.TRANS64.TRYWAIT P0, [UR6+0x8], R5 ;  /* 0x00000805ff0075a7 */ /* 0x000e640008001106 */
[----:B-1----:R-:W-:Y:S05]  /*3e80*/  @!P0 BRA `(.L_x_85) ;  /* 0x0000005400d88947 */ /* 0x002fea0003800000 */
.L_x_84:
[----:B-1----:R-:W-:Y:S01]  /*3e90*/  HFMA2 R4, -RZ, RZ, 0, 5.9604644775390625e-08 ;  /* 0x00000001ff047431 */ /* 0x002fe200000001ff */
[----:B------:R-:W-:Y:S01]  /*3ea0*/  UPRMT UR7, UR4, 0x654, UR8 ;  /* 0x0000065404077896 */ /* 0x000fe20008000008 */
[----:B------:R-:W-:Y:S01]  /*3eb0*/  IMAD.MOV.U32 R7, RZ, RZ, 0xffff ;  /* 0x0000ffffff077424 */ /* 0x000fe200078e00ff */
[----:B------:R-:W-:Y:S01]  /*3ec0*/  PRMT R2, R2, 0x654, R3 ;  /* 0x0000065402027816 */ /* 0x000fe20000000003 */
[----:B------:R-:W-:Y:S02]  /*3ed0*/  IMAD.MOV.U32 R5, RZ, RZ, 0x4 ;  /* 0x00000004ff057424 */ /* 0x000fe400078e00ff */
[----:B------:R-:W-:Y:S01]  /*3ee0*/  IMAD.SHL.U32 R8, R9, 0x20, RZ ;  /* 0x0000002009087824 */ /* 0x000fe200078e00ff */
[----:B------:R-:W-:Y:S02]  /*3ef0*/  MOV R3, UR7 ;  /* 0x0000000700037c02 */ /* 0x000fe40008000f00 */
[-C--:B------:R-:W-:Y:S01]  /*3f00*/  SHF.L.U32 R7, R7, R9.reuse, RZ ;  /* 0x0000000907077219 */ /* 0x080fe200000006ff */
[----:B------:R1:W-:Y:S01]  /*3f10*/  SYNCS.ARRIVE.TRANS64.RED RZ, [UR7], R5 ;  /* 0x00000005ffff79a7 */ /* 0x0003e20008000407 */
[----:B------:R-:W-:Y:S01]  /*3f20*/  SHF.L.U32 R6, R4, R9, RZ ;  /* 0x0000000904067219 */ /* 0x000fe200000006ff */
[----:B------:R1:W-:Y:S04]  /*3f30*/  STS [UR37+0x280], R8 ;  /* 0x00028008ff007988 */ /* 0x0003e80008000825 */
[----:B------:R1:W-:Y:S04]  /*3f40*/  STAS [R2.64], R9 ;  /* 0x0000000902007dbd */ /* 0x0003e8000c0008ff */
[----:B------:R1:W-:Y:S04]  /*3f50*/  ATOMS.OR RZ, [UR6+0x14], R7 ;  /* 0x00001407ffff798c */ /* 0x0003e8000b000006 */
[----:B------:R1:W-:Y:S04]  /*3f60*/  ATOMS.OR RZ, [UR6+0x18], R6 ;  /* 0x00001806ffff798c */ /* 0x0003e8000b000006 */
[----:B------:R1:W-:Y:S02]  /*3f70*/  ATOMS.XOR RZ, [UR6+0x10], R4 ;  /* 0x00001004ffff798c */ /* 0x0003e4000b800006 */
.L_x_81:
[----:B------:R-:W-:Y:S05]  /*3f80*/  BSYNC B0 ;  /* 0x0000000000007941 */ /* 0x000fea0003800000 */
.L_x_80:
[----:B------:R-:W-:Y:S05]  /*3f90*/  BRA.U UP0, `(.L_x_86) ;  /* 0x00000001006c7547 */ /* 0x000fea000b800000 */
[----:B------:R-:W-:-:S03]  /*3fa0*/  UMOV UR7, 0xffffffff ;  /* 0xffffffff00077882 */ /* 0x000fc60000000000 */
[----:B------:R-:W-:Y:S05]  /*3fb0*/  BRA.DIV UR7, `(.L_x_87) ;  /* 0x0000005607a47947 */ /* 0x000fea000b800000 */
[----:B------:R-:W-:-:S13]  /*3fc0*/  ELECT P6, URZ, PT ;  /* 0x0000000000ff782f */ /* 0x000fda00038c0000 */
.L_x_208:
[----:B------:R-:W-:Y:S05]  /*3fd0*/  @!P6 BRA `(.L_x_86) ;  /* 0x00000000005ce947 */ /* 0x000fea0003800000 */
[----:B-1----:R-:W1:Y:S02]  /*3fe0*/  LDS R3, [UR6+0x10] ;  /* 0x00001006ff037984 */ /* 0x002e640008000800 */
[----:B-1----:R-:W-:-:S04]  /*3ff0*/  SHF.L.U32 R3, R3, 0x1f, RZ ;  /* 0x0000001f03037819 */ /* 0x002fc800000006ff */
[----:B------:R-:W1:Y:S02]  /*4000*/  SYNCS.PHASECHK.TRANS64.TRYWAIT P0, [UR6+0x8], R3 ;  /* 0x00000803ff0075a7 */ /* 0x000e640008001106 */
[----:B-1----:R-:W-:Y:S05]  /*4010*/  @P0 BRA `(.L_x_88) ;  /* 0x0000000000080947 */ /* 0x002fea0003800000 */
[----:B------:R-:W1:Y:S02]  /*4020*/  SYNCS.PHASECHK.TRANS64.TRYWAIT P0, [UR6+0x8], R3 ;  /* 0x00000803ff0075a7 */ /* 0x000e640008001106 */
[----:B-1----:R-:W-:Y:S05]  /*4030*/  @!P0 BRA `(.L_x_89) ;  /* 0x0000005400a48947 */ /* 0x002fea0003800000 */
.L_x_88:
[----:B------:R-:W2:Y:S01]  /*4040*/  LDS R5, [UR37+0x280] ;  /* 0x00028025ff057984 */ /* 0x000ea20008000800 */
[----:B-1----:R-:W-:Y:S02]  /*4050*/  HFMA2 R2, -RZ, RZ, 0, 5.9604644775390625e-08 ;  /* 0x00000001ff027431 */ /* 0x002fe400000001ff */
[----:B------:R-:W-:Y:S01]  /*4060*/  IMAD.MOV.U32 R3, RZ, RZ, 0xffff ;  /* 0x0000ffffff037424 */ /* 0x000fe200078e00ff */
[----:B------:R-:W-:Y:S01]  /*4070*/  UPRMT UR7, UR4, 0x654, UR8 ;  /* 0x0000065404077896 */ /* 0x000fe20008000008 */
[----:B--2---:R-:W-:-:S03]  /*4080*/  IMAD.SHL.U32 R4, R5, 0x20, RZ ;  /* 0x0000002005047824 */ /* 0x004fc600078e00ff */
[-C--:B------:R-:W-:Y:S02]  /*4090*/  SHF.L.U32 R3, R3, R5.reuse, RZ ;  /* 0x0000000503037219 */ /* 0x080fe400000006ff */
[----:B------:R-:W-:Y:S01]  /*40a0*/  SHF.L.U32 R5, R2, R5, RZ ;  /* 0x0000000502057219 */ /* 0x000fe200000006ff */
[----:B------:R2:W-:Y:S04]  /*40b0*/  STS [UR37+0x280], R4 ;  /* 0x00028004ff007988 */ /* 0x0005e80008000825 */
[----:B------:R2:W-:Y:S04]  /*40c0*/  ATOMS.OR RZ, [UR6+0x14], R3 ;  /* 0x00001403ffff798c */ /* 0x0005e8000b000006 */
[----:B------:R2:W-:Y:S01]  /*40d0*/  ATOMS.OR RZ, [UR6+0x18], R5 ;  /* 0x00001805ffff798c */ /* 0x0005e2000b000006 */
[----:B------:R-:W-:Y:S03]  /*40e0*/  SYNCS.ARRIVE.TRANS64.RED.A1T0 RZ, [UR7], RZ ;  /* 0x000000ffffff79a7 */ /* 0x000fe60008100407 */
[----:B------:R2:W-:Y:S01]  /*40f0*/  ATOMS.XOR RZ, [UR6+0x10], R2 ;  /* 0x00001002ffff798c */ /* 0x0005e2000b800006 */
[----:B------:R-:W-:Y:S05]  /*4100*/  BRA `(.L_x_86) ;  /* 0x0000000000107947 */ /* 0x000fea0003800000 */
.L_x_79:
[----:B------:R-:W-:-:S05]  /*4110*/  MOV R2, 0xffffffff ;  /* 0xffffffff00027802 */ /* 0x000fca0000000f00 */
[----:B------:R1:W-:Y:S02]  /*4120*/  STS [UR37+0x280], R2 ;  /* 0x00028002ff007988 */ /* 0x0003e40008000825 */
[----:B-1----:R-:W-:Y:S02]  /*4130*/  MOV R2, 0x4150 ;  /* 0x0000415000027802 */ /* 0x002fe40000000f00 */
[----:B-----5:R-:W-:Y:S05]  /*4140*/  CALL.REL.NOINC `($__internal_1_$__cuda_sm10x_tcgen05_guardrail_trap_phase_invalid_during_alloc) ;  /* 0x0000005800ec7944 */ /* 0x020fea0003c00000 */
.L_x_86:
[----:B------:R-:W-:Y:S05]  /*4150*/  WARPSYNC.ALL ;  /* 0x0000000000007948 */ /* 0x000fea0003800000 */
[----:B------:R-:W3:Y:S01]  /*4160*/  S2UR UR8, SR_CgaCtaId ;  /* 0x00000000000879c3 */ /* 0x000ee20000008800 */
[----:B------:R-:W-:Y:S01]  /*4170*/  UMOV UR6, 0x400 ;  /* 0x0000040000067882 */ /* 0x000fe20000000000 */
[----:B------:R-:W-:-:S06]  /*4180*/  NOP ;  /* 0x0000000000007918 */ /* 0x000fcc0000000000 */
[----:B------:R-:W-:Y:S06]  /*4190*/  BAR.ARV 0x6, 0xa0 ;  /* 0x0182800000007b1d */ /* 0x000fec0000002000 */
[----:B------:R-:W-:Y:S01]  /*41a0*/  LOP3.LUT R10, R10, 0xffff, RZ, 0xc0, !PT ;  /* 0x0000ffff0a0a7812 */ /* 0x000fe200078ec0ff */
[----:B-1----:R-:W-:Y:S01]  /*41b0*/  IMAD.MOV.U32 R9, RZ, RZ, 0x1 ;  /* 0x00000001ff097424 */ /* 0x002fe200078e00ff */
[----:B------:R-:W-:Y:S01]  /*41c0*/  LOP3.LUT R0, R0, 0xffff, RZ, 0xc0, !PT ;  /* 0x0000ffff00007812 */ /* 0x000fe200078ec0ff */
[----:B------:R-:W-:Y:S01]  /*41d0*/  IMAD.MOV.U32 R8, RZ, RZ, RZ ;  /* 0x000000ffff087224 */ /* 0x000fe200078e00ff */
[----:B------:R-:W-:Y:S01]  /*41e0*/  R2UR UR13, R10 ;  /* 0x000000000a0d72ca */ /* 0x000fe200000e0000 */
[----:B------:R-:W-:Y:S01]  /*41f0*/  UMOV UR22, URZ ;  /* 0x000000ff00167c82 */ /* 0x000fe20008000000 */
[----:B------:R-:W-:Y:S01]  /*4200*/  R2UR UR12, R0 ;  /* 0x00000000000c72ca */ /* 0x000fe200000e0000 */
[----:B------:R-:W-:Y:S01]  /*4210*/  UMOV UR21, URZ ;  /* 0x000000ff00157c82 */ /* 0x000fe20008000000 */
[----:B------:R-:W-:Y:S01]  /*4220*/  UMOV UR20, URZ ;  /* 0x000000ff00147c82 */ /* 0x000fe20008000000 */
[----:B------:R-:W-:-:S02]  /*4230*/  UISETP.NE.AND UP2, UPT, UR5, URZ, UPT ;  /* 0x000000ff0500728c */ /* 0x000fc4000bf45270 */
[----:B---3--:R-:W-:Y:S01]  /*4240*/  ULEA UR8, UR8, UR6, 0x18 ;  /* 0x0000000608087291 */ /* 0x008fe2000f8ec0ff */
[----:B------:R-:W1:Y:S03]  /*4250*/  LDCU UR6, c[0x0][0x38c] ;  /* 0x00007180ff0677ac */ /* 0x000e660008000800 */
[----:B------:R-:W-:Y:S02]  /*4260*/  UIADD3 UR14, UPT, UPT, UR8, 0x4400, URZ ;  /* 0x00004400080e7890 */ /* 0x000fe4000fffe0ff */
[----:B------:R-:W-:-:S03]  /*4270*/  UIADD3 UR15, UPT, UPT, UR8, 0x1e400, URZ ;  /* 0x0001e400080f7890 */ /* 0x000fc6000fffe0ff */
[----:B--2---:R-:W2:Y:S01]  /*4280*/  LDS R2, [UR8+0x280] ;  /* 0x00028008ff027984 */ /* 0x004ea20008000800 */
[----:B------:R-:W-:Y:S02]  /*4290*/  USHF.R.U32.HI UR14, URZ, 0x4, UR14 ;  /* 0x00000004ff0e7899 */ /* 0x000fe4000801160e */
[----:B------:R-:W-:Y:S02]  /*42a0*/  USHF.R.U32.HI UR15, URZ, 0x4, UR15 ;  /* 0x00000004ff0f7899 */ /* 0x000fe4000801160f */
[----:B------:R-:W-:Y:S02]  /*42b0*/  ULOP3.LUT UR14, UR14, 0x3fff, URZ, 0xc0, !UPT ;  /* 0x00003fff0e0e7892 */ /* 0x000fe4000f8ec0ff */
[----:B------:R-:W-:Y:S02]  /*42c0*/  ULOP3.LUT UR15, UR15, 0x3fff, URZ, 0xc0, !UPT ;  /* 0x00003fff0f0f7892 */ /* 0x000fe4000f8ec0ff */
[----:B------:R-:W-:Y:S02]  /*42d0*/  ULOP3.LUT UR14, UR14, 0x10000, URZ, 0xfc, !UPT ;  /* 0x000100000e0e7892 */ /* 0x000fe4000f8efcff */
[----:B-1----:R-:W-:-:S02]  /*42e0*/  UIADD3 UR6, UPT, UPT, UR6, 0x3f, URZ ;  /* 0x0000003f06067890 */ /* 0x002fc4000fffe0ff */
[----:B------:R-:W-:Y:S02]  /*42f0*/  ULOP3.LUT UR15, UR15, 0x10000, URZ, 0xfc, !UPT ;  /* 0x000100000f0f7892 */ /* 0x000fe4000f8efcff */
[----:B------:R-:W-:Y:S01]  /*4300*/  USHF.R.S32.HI UR7, URZ, 0x1f, UR6 ;  /* 0x0000001fff077899 */ /* 0x000fe20008011406 */
[----:B------:R-:W-:Y:S01]  /*4310*/  UMOV UR28, 0x0 ;  /* 0x00000000001c7882 */ /* 0x000fe20000000000 */
[----:B------:R-:W-:Y:S02]  /*4320*/  UMOV UR29, 0x8200010 ;  /* 0x08200010001d7882 */ /* 0x000fe40000000000 */
[----:B------:R-:W-:Y:S01]  /*4330*/  ULEA.HI UR7, UR7, UR6, URZ, 0x6 ;  /* 0x0000000607077291 */ /* 0x000fe2000f8f30ff */
[----:B------:R-:W-:Y:S01]  /*4340*/  UMOV UR26, 0x0 ;  /* 0x00000000001a7882 */ /* 0x000fe20000000000 */
[----:B------:R-:W-:Y:S02]  /*4350*/  UMOV UR27, 0x8200010 ;  /* 0x08200010001b7882 */ /* 0x000fe40000000000 */
[----:B------:R-:W-:-:S04]  /*4360*/  USHF.R.S32.HI UR7, URZ, 0x6, UR7 ;  /* 0x00000006ff077899 */ /* 0x000fc80008011407 */
[----:B------:R-:W-:-:S04]  /*4370*/  UISETP.LT.AND UP0, UPT, UR7, 0x1, UPT ;  /* 0x000000010700788c */ /* 0x000fc8000bf01270 */
[----:B------:R-:W-:Y:S01]  /*4380*/  USEL UR23, UR7, 0x1, !UP0 ;  /* 0x0000000107177887 */ /* 0x000fe2000c000000 */
[----:B--2---:R-:W-:Y:S02]  /*4390*/  R2UR UR24, R2 ;  /* 0x00000000021872ca */ /* 0x004fe400000e0000 */
[----:B------:R-:W-:-:S13]  /*43a0*/  CS2R R2, SRZ ;  /* 0x0000000000027805 */ /* 0x000fda000001ff00 */
.L_x_97:
[C---:B------:R-:W-:Y:S02]  /*43b0*/  LEA R0, R8.reuse, UR8, 0x3 ;  /* 0x0000000808007c11 */ /* 0x040fe4000f8e18ff */
[----:B------:R-:W-:Y:S02]  /*43c0*/  SHF.L.U32 R4, R3, 0x1f, RZ ;  /* 0x0000001f03047819 */ /* 0x000fe400000006ff */
[----:B------:R-:W-:Y:S02]  /*43d0*/  LEA R5, R8, UR8, 0x4 ;  /* 0x0000000808057c11 */ /* 0x000fe4000f8e20ff */
[----:B------:R-:W1:Y:S02]  /*43e0*/  SYNCS.PHASECHK.TRANS64.TRYWAIT P0, [R0+URZ+0x1d0], R4 ;  /* 0x0001d004000075a7 */ /* 0x000e6400080011ff */
[----:B-1-34-:R-:W-:Y:S05]  /*43f0*/  @!P0 BRA `(.L_x_90) ;  /* 0x0000005000cc8947 */ /* 0x01afea0003800000 */
.L_x_209:
[----:B-1----:R-:W1:Y:S01]  /*4400*/  LDS.128 R4, [R5+0x260] ;  /* 0x0002600005047984 */ /* 0x002e620000000c00 */
[----:B------:R-:W-:Y:S02]  /*4410*/  VIADD R0, R0, 0x1e0 ;  /* 0x000001e000007836 */ /* 0x000fe40000000000 */
[----:B------:R-:W-:Y:S01]  /*4420*/  VIADD R8, R8, 0x1 ;  /* 0x0000000108087836 */ /* 0x000fe20000000000 */
[----:B------:R-:W-:Y:S01]  /*4430*/  @!PT LDS RZ, [RZ] ;  /* 0x00000000fffff984 */ /* 0x000fe20000000800 */
[----:B------:R-:W-:Y:S01]  /*4440*/  @!PT LDS RZ, [RZ] ;  /* 0x00000000fffff984 */ /* 0x000fe20000000800 */
[----:B------:R-:W-:Y:S01]  /*4450*/  @!PT LDS RZ, [RZ] ;  /* 0x00000000fffff984 */ /* 0x000fe20000000800 */
[----:B------:R-:W-:Y:S01]  /*4460*/  @!PT LDS RZ, [RZ] ;  /* 0x00000000fffff984 */ /* 0x000fe20000000800 */
[----:B------:R2:W-:Y:S06]  /*4470*/  MEMBAR.ALL.CTA ;  /* 0x0000000000007992 */ /* 0x0005ec0000008000 */
[----:B--2---:R-:W2:Y:S01]  /*4480*/  FENCE.VIEW.ASYNC.S ;  /* 0x00000000000073c6 */ /* 0x004ea20000000000 */
[----:B------:R-:W-:-:S04]  /*4490*/  PRMT R0, RZ, 0x654, R0 ;  /* 0x00000654ff007816 */ /* 0x000fc80000000000 */
[----:B--2---:R2:W-:Y:S01]  /*44a0*/  SYNCS.ARRIVE.TRANS64.RED.A1T0 RZ, [R0+URZ], RZ ;  /* 0x000000ff00ff79a7 */ /* 0x0045e200081004ff */
[----:B-1----:R-:W-:Y:S01]  /*44b0*/  LOP3.LUT P1, RZ, R6, 0x1, RZ, 0xc0, !PT ;  /* 0x0000000106ff7812 */ /* 0x002fe2000782c0ff */
[----:B--2---:R-:W-:-:S12]  /*44c0*/  BRA.U UP2, `(.L_x_91) ;  /* 0x0000000102e07547 */ /* 0x004fd8000b800000 */
[----:B------:R-:W1:Y:S01]  /*44d0*/  LDCU UR6, c[0x0][0x38c] ;  /* 0x00007180ff0677ac */ /* 0x000e620008000800 */
[----:B------:R-:W-:Y:S02]  /*44e0*/  PLOP3.LUT P2, PT, PT, PT, PT, 0x80, 0x8 ;  /* 0x000000000008781c */ /* 0x000fe40003f4f070 */
[----:B------:R-:W-:Y:S01]  /*44f0*/  SHF.L.U32 R4, R9, 0x1f, RZ ;  /* 0x0000001f09047819 */ /* 0x000fe200000006ff */
[----:B------:R-:W-:Y:S02]  /*4500*/  ULEA UR10, UR22, UR8, 0x3 ;  /* 0x00000008160a7291 */ /* 0x000fe4000f8e18ff */
[----:B------:R-:W-:Y:S02]  /*4510*/  ULEA UR11, UR22, UR24, 0x6 ;  /* 0x00000018160b7291 */ /* 0x000fe4000f8e30ff */
[----:B-1----:R-:W-:-:S06]  /*4520*/  UISETP.GE.AND UP0, UPT, UR6, 0x1, UPT ;  /* 0x000000010600788c */ /* 0x002fcc000bf06270 */
[----:B------:R-:W-:-:S05]  /*4530*/  PLOP3.LUT P0, PT, PT, PT, UP0, 0x80, 0x8 ;  /* 0x000000000008781c */ /* 0x000fca0003f0f008 */
[----:B------:R-:W-:-:S08]  /*4540*/  @UP0 ULEA UR6, UR21, UR8, 0x3 ;  /* 0x0000000815060291 */ /* 0x000fd0000f8e18ff */
[----:B------:R-:W-:-:S04]  /*4550*/  @P0 SHF.L.U32 R0, R2, 0x1f, RZ ;  /* 0x0000001f02000819 */ /* 0x000fc800000006ff */
[----:B------:R1:W2:Y:S01]  /*4560*/  @P0 SYNCS.PHASECHK.TRANS64.TRYWAIT P2, [UR6], R0 ;  /* 0x00000000ff0005a7 */ /* 0x0002a20008041106 */
[----:B------:R-:W3:Y:S02]  /*4570*/  SYNCS.PHASECHK.TRANS64.TRYWAIT P0, [UR10+0x210], R4 ;  /* 0x00021004ff0075a7 */ /* 0x000ee4000800110a */
[----:B-123--:R-:W-:Y:S05]  /*4580*/  @!P0 BRA `(.L_x_92) ;  /* 0x00000050007c8947 */ /* 0x00efea0003800000 */
.L_x_211:
[----:B------:R-:W-:Y:S01]  /*4590*/  UMOV UR19, UR20 ;  /* 0x0000001400137c82 */ /* 0x000fe20008000000 */
[----:B------:R-:W-:Y:S05]  /*45a0*/  BRA.U !UP0, `(.L_x_93) ;  /* 0x0000000108987547 */ /* 0x000fea000b800000 */
[----:B------:R-:W-:Y:S02]  /*45b0*/  UIADD3 UR19, UPT, UPT, UR23, UR20, URZ ;  /* 0x0000001417137290 */ /* 0x000fe4000fffe0ff */
[----:B------:R-:W-:Y:S01]  /*45c0*/  UPLOP3.LUT UP3, UPT, UPT, UPT, UPT, 0x40, 0x4 ;  /* 0x000000000004789c */ /* 0x000fe20003f6e870 */
[----:B------:R-:W-:Y:S01]  /*45d0*/  UMOV UR18, UR7 ;  /* 0x0000000700127c82 */ /* 0x000fe20008000000 */
[----:B------:R-:W-:-:S09]  /*45e0*/  UMOV UR17, UR21 ;  /* 0x0000001500117c82 */ /* 0x000fd20008000000 */
.L_x_96:
[----:B--2---:R-:W-:Y:S01]  /*45f0*/  ULEA UR9, UR17, UR8, 0x3 ;  /* 0x0000000811097291 */ /* 0x004fe2000f8e18ff */
[----:B---3--:R-:W-:Y:S11]  /*4600*/  @P2 BRA `(.L_x_94) ;  /* 0x00000000000c2947 */ /* 0x008ff60003800000 */
[----:B-1----:R-:W-:Y:S04]  /*4610*/  SHF.L.U32 R4, R2, 0x1f, RZ ;  /* 0x0000001f02047819 */ /* 0x002fe800000006ff */
[----:B------:R-:W1:Y:S02]  /*4620*/  SYNCS.PHASECHK.TRANS64.TRYWAIT P0, [UR9], R4 ;  /* 0x00000004ff0075a7 */ /* 0x000e640008001109 */
[----:B-1----:R-:W-:Y:S05]  /*4630*/  @!P0 BRA `(.L_x_95) ;  /* 0x0000005000688947 */ /* 0x002fea0003800000 */
.L_x_94:
[----:B------:R-:W-:Y:S01]  /*4640*/  UISETP.NE.AND UP0, UPT, UR18, 0x1, UPT ;  /* 0x000000011200788c */ /* 0x000fe2000bf05270 */
[----:B------:R-:W-:Y:S01]  /*4650*/  PLOP3.LUT P2, PT, PT, PT, PT, 0x80, 0x8 ;  /* 0x000000000008781c */ /* 0x000fe20003f4f070 */
[----:B------:R-:W-:Y:S02]  /*4660*/  UIADD3 UR21, UPT, UPT, UR17, 0x1, URZ ;  /* 0x0000000111157890 */ /* 0x000fe4000fffe0ff */
[----:B------:R-:W-:Y:S02]  /*4670*/  ULEA UR30, UR17, UR15, 0x8 ;  /* 0x0000000f111e7291 */ /* 0x000fe4000f8e40ff */
[----:B------:R-:W-:Y:S01]  /*4680*/  UISETP.NE.AND UP1, UPT, UR21, 0x1a, UPT ;  /* 0x0000001a1500788c */ /* 0x000fe2000bf25270 */
[----:B------:R-:W-:Y:S01]  /*4690*/  PLOP3.LUT P0, PT, PT, PT, UP0, 0x80, 0x8 ;  /* 0x000000000008781c */ /* 0x000fe20003f0f008 */
[----:B------:R-:W-:Y:S02]  /*46a0*/  ULEA UR32, UR17, UR14, 0x8 ;  /* 0x0000000e11207291 */ /* 0x000fe4000f8e40ff */
[----:B------:R-:W-:Y:S02]  /*46b0*/  USEL UR16, URZ, 0x1, UP1 ;  /* 0x00000001ff107887 */ /* 0x000fe40008800000 */
[----:B------:R-:W-:Y:S02]  /*46c0*/  USEL UR21, UR21, URZ, UP1 ;  /* 0x000000ff15157287 */ /* 0x000fe40008800000 */
[----:B------:R-:W-:Y:S02]  /*46d0*/  UIADD3 UR36, UPT, UPT, UR30, 0x2, URZ ;  /* 0x000000021e247890 */ /* 0x000fe4000fffe0ff */
[----:B------:R-:W-:Y:S01]  /*46e0*/  @UP0 ULEA UR6, UR21, UR8, 0x3 ;  /* 0x0000000815060291 */ /* 0x000fe2000f8e18ff */
[----:B------:R-:W-:Y:S01]  /*46f0*/  LOP3.LUT R2, R2, UR16, RZ, 0x3c, !PT ;  /* 0x0000001002027c12 */ /* 0x000fe2000f8e3cff */
[----:B------:R-:W-:Y:S02]  /*4700*/  UIADD3 UR34, UPT, UPT, UR32, 0x2, URZ ;  /* 0x0000000220227890 */ /* 0x000fe4000fffe0ff */
[----:B------:R-:W-:Y:S01]  /*4710*/  UIADD3 UR9, UPT, UPT, UR9, 0xd0, URZ ;  /* 0x000000d009097890 */ /* 0x000fe2000fffe0ff */
[----:B-1----:R-:W-:Y:S01]  /*4720*/  @P0 SHF.L.U32 R0, R2, 0x1f, RZ ;  /* 0x0000001f02000819 */ /* 0x002fe200000006ff */
[----:B------:R-:W-:Y:S01]  /*4730*/  UMOV UR31, 0x80004020 ;  /* 0x80004020001f7882 */ /* 0x000fe20000000000 */
[----:B------:R-:W-:Y:S01]  /*4740*/  UMOV UR33, 0x80004020 ;  /* 0x8000402000217882 */ /* 0x000fe20000000000 */
[----:B------:R-:W-:Y:S01]  /*4750*/  UMOV UR37, 0x80004020 ;  /* 0x8000402000257882 */ /* 0x000fe20000000000 */
[----:B------:R2:W3:Y:S01]  /*4760*/  @P0 SYNCS.PHASECHK.TRANS64.TRYWAIT P2, [UR6], R0 ;  /* 0x00000000ff0005a7 */ /* 0x0004e20008041106 */
[----:B------:R-:W-:Y:S01]  /*4770*/  UIADD3 UR20, UPT, UPT, UR20, 0x1, URZ ;  /* 0x0000000114147890 */ /* 0x000fe2000fffe0ff */
[----:B------:R2:W-:Y:S01]  /*4780*/  UTCQMMA.2CTA gdesc[UR32], gdesc[UR30], tmem[UR11], tmem[UR28], idesc[UR29], UP3 ;  /* 0x00ff1c1e200075ea */ /* 0x0005e20009a0030b */
[----:B------:R-:W-:Y:S02]  /*4790*/  UIADD3 UR18, UPT, UPT, UR18, -0x1, URZ ;  /* 0xffffffff12127890 */ /* 0x000fe4000fffe0ff */
[----:B------:R-:W-:Y:S02]  /*47a0*/  UISETP.NE.AND UP0, UPT, UR20, UR19, UPT ;  /* 0x000000131400728c */ /* 0x000fe4000bf05270 */
[----:B------:R-:W-:Y:S01]  /*47b0*/  UPLOP3.LUT UP3, UPT, UPT, UPT, UPT, 0x80, 0x8 ;  /* 0x000000000008789c */ /* 0x000fe20003f6f070 */
[----:B------:R-:W-:Y:S01]  /*47c0*/  UMOV UR35, 0x80004020 ;  /* 0x8000402000237882 */ /* 0x000fe20000000000 */
[----:B------:R-:W-:Y:S01]  /*47d0*/  UMOV UR17, UR21 ;  /* 0x0000001500117c82 */ /* 0x000fe20008000000 */
[----:B------:R2:W-:Y:S01]  /*47e0*/  UTCQMMA.2CTA gdesc[UR34], gdesc[UR36], tmem[UR11], tmem[UR26], idesc[UR27], UPT ;  /* 0x00ff1a24220075ea */ /* 0x0005e2000ba0030b */
[----:B------:R2:W-:Y:S03]  /*47f0*/  UTCBAR.2CTA.MULTICAST [UR9], URZ, UR13 ;  /* 0x000000ff090073e9 */ /* 0x0005e6000820080d */
[----:B------:R-:W-:Y:S05]  /*4800*/  BRA.U UP0, `(.L_x_96) ;  /* 0xfffffffd00787547 */ /* 0x000fea000b83ffff */
.L_x_93:
[----:B------:R-:W-:Y:S01]  /*4810*/  UIADD3 UR10, UPT, UPT, UR10, 0x1f0, URZ ;  /* 0x000001f00a0a7890 */ /* 0x000fe2000fffe0ff */
[----:B------:R-:W-:-:S08]  /*4820*/  UMOV UR20, UR19 ;  /* 0x0000001300147c82 */ /* 0x000fd00008000000 */
[----:B------:R4:W-:Y:S01]  /*4830*/  UTCBAR.2CTA.MULTICAST [UR10], URZ, UR12 ;  /* 0x000000ff0a0073e9 */ /* 0x0009e2000820080c */
[----:B------:R-:W-:Y:S02]  /*4840*/  NOP ;  /* 0x0000000000007918 */ /* 0x000fe40000000000 */
.L_x_91:
[----:B------:R-:W-:Y:S01]  /*4850*/  UIADD3 UR22, UPT, UPT, UR22, 0x1, URZ ;  /* 0x0000000116167890 */ /* 0x000fe2000fffe0ff */
[----:B------:R-:W-:-:S03]  /*4860*/  ISETP.NE.AND P0, PT, R8, 0x2, PT ;  /* 0x000000020800780c */ /* 0x000fc60003f05270 */
[----:B------:R-:W-:Y:S01]  /*4870*/  UISETP.NE.AND UP0, UPT, UR22, 0x4, UPT ;  /* 0x000000041600788c */ /* 0x000fe2000bf05270 */
[----:B-12---:R-:W-:Y:S02]  /*4880*/  SEL R0, RZ, 0x1, P0 ;  /* 0x00000001ff007807 */ /* 0x006fe40000000000 */
[----:B------:R-:W-:Y:S01]  /*4890*/  SEL R8, R8, RZ, P0 ;  /* 0x000000ff08087207 */ /* 0x000fe20000000000 */
[----:B------:R-:W-:Y:S01]  /*48a0*/  USEL UR6, URZ, 0x1, UP0 ;  /* 0x00000001ff067887 */ /* 0x000fe20008000000 */
[----:B------:R-:W-:Y:S01]  /*48b0*/  LOP3.LUT R3, R3, R0, RZ, 0x3c, !PT ;  /* 0x0000000003037212 */ /* 0x000fe200078e3cff */
[----:B------:R-:W-:-:S04]  /*48c0*/  USEL UR22, UR22, URZ, UP0 ;  /* 0x000000ff16167287 */ /* 0x000fc80008000000 */
[----:B------:R-:W-:Y:S01]  /*48d0*/  LOP3.LUT R9, R9, UR6, RZ, 0x3c, !PT ;  /* 0x0000000609097c12 */ /* 0x000fe2000f8e3cff */
[----:B------:R-:W-:Y:S07]  /*48e0*/  @P1 BRA `(.L_x_97) ;  /* 0xfffffff800b01947 */ /* 0x000fee000383ffff */
[----:B------:R-:W1:Y:S01]  /*48f0*/  S2UR UR6, SR_CgaCtaId ;  /* 0x00000000000679c3 */ /* 0x000e620000008800 */
[----:B------:R-:W-:Y:S01]  /*4900*/  ELECT P0, URZ, PT ;  /* 0x0000000000ff782f */ /* 0x000fe20003800000 */
[----:B------:R-:W-:Y:S01]  /*4910*/  HFMA2 R0, -RZ, RZ, 0, 5.9604644775390625e-08 ;  /* 0x00000001ff007431 */ /* 0x000fe200000001ff */
[----:B------:R-:W-:-:S05]  /*4920*/  UMOV UR7, 0x40 ;  /* 0x0000004000077882 */ /* 0x000fca0000000000 */
[----:B------:R-:W-:Y:S01]  /*4930*/  UVIRTCOUNT.DEALLOC.SMPOOL 0x80 ;  /* 0x000000800000784c */ /* 0x000fe20000000000 */
[----:B------:R-:W-:Y:S02]  /*4940*/  UISETP.NE.AND UP0, UPT, UR5, URZ, UPT ;  /* 0x000000ff0500728c */ /* 0x000fe4000bf05270 */
[----:B-1----:R-:W-:-:S09]  /*4950*/  ULEA UR6, UR6, UR7, 0x18 ;  /* 0x0000000706067291 */ /* 0x002fd2000f8ec0ff */
[----:B------:R1:W-:Y:S01]  /*4960*/  @P0 STS.U8 [UR6+0x1c], R0 ;  /* 0x00001c00ff000988 */ /* 0x0003e20008000006 */
[----:B------:R-:W-:Y:S05]  /*4970*/  BRA.U UP0, `(.L_x_98) ;  /* 0x0000000100a07547 */ /* 0x000fea000b800000 */
[----:B------:R-:W-:Y:S01]  /*4980*/  UIADD3 UR5, UPT, UPT, UR8, 0x210, URZ ;  /* 0x0000021008057890 */ /* 0x000fe2000fffe0ff */
[----:B------:R-:W-:-:S03]  /*4990*/  SHF.L.U32 R2, R9, 0x1f, RZ ;  /* 0x0000001f09027819 */ /* 0x000fc600000006ff */
[----:B------:R-:W-:-:S09]  /*49a0*/  ULEA UR7, UR22, UR5, 0x3 ;  /* 0x0000000516077291 */ /* 0x000fd2000f8e18ff */
[----:B------:R-:W2:Y:S02]  /*49b0*/  SYNCS.PHASECHK.TRANS64.TRYWAIT P0, [UR7], R2 ;  /* 0x00000002ff0075a7 */ /* 0x000ea40008001107 */
[----:B--2---:R-:W-:Y:S05]  /*49c0*/  @!P0 BRA `(.L_x_99) ;  /* 0x0000004c009c8947 */ /* 0x004fea0003800000 */
.L_x_214:
[----:B------:R-:W-:-:S04]  /*49d0*/  UIADD3 UR9, UPT, UPT, UR22, 0x1, URZ ;  /* 0x0000000116097890 */ /* 0x000fc8000fffe0ff */
[----:B------:R-:W-:-:S04]  /*49e0*/  UISETP.NE.AND UP1, UPT, UR9, 0x4, UPT ;  /* 0x000000040900788c */ /* 0x000fc8000bf25270 */
[----:B----4-:R-:W-:Y:S02]  /*49f0*/  USEL UR10, URZ, 0x1, UP1 ;  /* 0x00000001ff0a7887 */ /* 0x010fe40008800000 */
[----:B------:R-:W-:-:S04]  /*4a00*/  USEL UR9, UR9, URZ, UP1 ;  /* 0x000000ff09097287 */ /* 0x000fc80008800000 */
[----:B------:R-:W-:Y:S01]  /*4a10*/  ULEA UR7, UR9, UR5, 0x3 ;  /* 0x0000000509077291 */ /* 0x000fe2000f8e18ff */
[----:B-1----:R-:W-:-:S04]  /*4a20*/  LOP3.LUT R2, R9, UR10, RZ, 0x3c, !PT ;  /* 0x0000000a09027c12 */ /* 0x002fc8000f8e3cff */
[----:B------:R-:W-:-:S04]  /*4a30*/  SHF.L.U32 R3, R2, 0x1f, RZ ;  /* 0x0000001f02037819 */ /* 0x000fc800000006ff */
[----:B------:R-:W1:Y:S02]  /*4a40*/  SYNCS.PHASECHK.TRANS64.TRYWAIT P0, [UR7], R3 ;  /* 0x00000003ff0075a7 */ /* 0x000e640008001107 */
[----:B-1----:R-:W-:Y:S05]  /*4a50*/  @!P0 BRA `(.L_x_100) ;  /* 0x0000004c00908947 */ /* 0x002fea0003800000 */
.L_x_216:
        /* <DEDUP_REMOVED lines=9> */
.L_x_218:
[----:B------:R-:W-:-:S04]  /*4af0*/  UIADD3 UR9, UPT, UPT, UR9, 0x1, URZ ;  /* 0x0000000109097890 */ /* 0x000fc8000fffe0ff */
[----:B------:R-:W-:-:S04]  /*4b00*/  UISETP.NE.AND UP1, UPT, UR9, 0x4, UPT ;  /* 0x000000040900788c */ /* 0x000fc8000bf25270 */
[----:B------:R-:W-:Y:S02]  /*4b10*/  USEL UR7, URZ, 0x1, UP1 ;  /* 0x00000001ff077887 */ /* 0x000fe40008800000 */
[----:B------:R-:W-:-:S04]  /*4b20*/  USEL UR9, UR9, URZ, UP1 ;  /* 0x000000ff09097287 */ /* 0x000fc80008800000 */
[----:B------:R-:W-:Y:S01]  /*4b30*/  ULEA UR9, UR9, UR5, 0x3 ;  /* 0x0000000509097291 */ /* 0x000fe2000f8e18ff */
[----:B------:R-:W-:-:S04]  /*4b40*/  LOP3.LUT R2, R2, UR7, RZ, 0x3c, !PT ;  /* 0x0000000702027c12 */ /* 0x000fc8000f8e3cff */
[----:B------:R-:W-:Y:S01]  /*4b50*/  SHF.L.U32 R2, R2, 0x1f, RZ ;  /* 0x0000001f02027819 */ /* 0x000fe200000006ff */
[----:B-1----:R-:W-:-:S04]  /*4b60*/  IMAD.U32 R0, RZ, RZ, UR9 ;  /* 0x00000009ff007e24 */ /* 0x002fc8000f8e00ff */
[----:B------:R1:W2:Y:S03]  /*4b70*/  SYNCS.PHASECHK.TRANS64.TRYWAIT P0, [R0+URZ], R2 ;  /* 0x00000002000075a7 */ /* 0x0002a600080011ff */
[----:B--2---:R-:W-:Y:S05]  /*4b80*/  @!P0 NANOSLEEP.SYNCS 0x989680 ;  /* 0x009896800000895d */ /* 0x004fea0003900000 */
[----:B------:R-:W2:Y:S02]  /*4b90*/  @!P0 SYNCS.PHASECHK.TRANS64 P0, [R0+URZ], R2 ;  /* 0x00000002000085a7 */ /* 0x000ea400080010ff */
[----:B--2---:R-:W-:Y:S05]  /*4ba0*/  @P0 BRA `(.L_x_102) ;  /* 0x0000000000200947 */ /* 0x004fea0003800000 */
.L_x_103:
[----:B--2---:R2:W4:Y:S02]  /*4bb0*/  SYNCS.PHASECHK.TRANS64.TRYWAIT P0, [R0+URZ], R2 ;  /* 0x00000002000075a7 */ /* 0x00452400080011ff */
[----:B----4-:R-:W-:Y:S05]  /*4bc0*/  @!P0 NANOSLEEP.SYNCS 0x989680 ;  /* 0x009896800000895d */ /* 0x010fea0003900000 */
[----:B------:R-:W4:Y:S02]  /*4bd0*/  @!P0 SYNCS.PHASECHK.TRANS64 P0, [R0+URZ], R2 ;  /* 0x00000002000085a7 */ /* 0x000f2400080010ff */
[----:B----4-:R-:W-:Y:S05]  /*4be0*/  @!P0 BRA `(.L_x_103) ;  /* 0xfffffffc00f08947 */ /* 0x010fea000383ffff */
[----:B------:R-:W-:Y:S05]  /*4bf0*/  BRA `(.L_x_102) ;  /* 0x00000000000c7947 */ /* 0x000fea0003800000 */
.L_x_98:
[----:B------:R-:W-:-:S04]  /*4c00*/  UIADD3 UR5, UPT, UPT, UR8, 0x250, URZ ;  /* 0x0000025008057890 */ /* 0x000fc8000fffe0ff */
[----:B------:R-:W-:-:S09]  /*4c10*/  UPRMT UR5, UR4, 0x654, UR5 ;  /* 0x0000065404057896 */ /* 0x000fd20008000005 */
[----:B------:R-:W-:Y:S03]  /*4c20*/  SYNCS.ARRIVE.TRANS64.RED.A1T0 RZ, [UR5], RZ ;  /* 0x000000ffffff79a7 */ /* 0x000fe60008100405 */
.L_x_102:
[----:B-12---:R-:W-:Y:S01]  /*4c30*/  SHF.L.U32 R2, RZ, 0x1f, RZ ;  /* 0x0000001fff027819 */ /* 0x006fe200000006ff */
[----:B------:R-:W-:Y:S01]  /*4c40*/  UIADD3 UR5, UPT, UPT, UR8, 0x250, URZ ;  /* 0x0000025008057890 */ /* 0x000fe2000fffe0ff */
[----:B------:R-:W-:Y:S02]  /*4c50*/  PLOP3.LUT P0, PT, PT, PT, UP0, 0x80, 0x8 ;  /* 0x000000000008781c */ /* 0x000fe40003f0f008 */
[----:B------:R-:W1:Y:S02]  /*4c60*/  SYNCS.PHASECHK.TRANS64.TRYWAIT P1, [UR8+0x250], R2 ;  /* 0x00025002ff0075a7 */ /* 0x000e640008021108 */
[----:B-1----:R-:W-:Y:S09]  /*4c70*/  @!P1 BRA `(.L_x_104) ;  /* 0x0000004c00389947 */ /* 0x002ff20003800000 */
.L_x_220:
[----:B------:R-:W-:Y:S01]  /*4c80*/  @!UP0 UPRMT UR5, UR4, 0x654, UR5 ;  /* 0x0000065404058896 */ /* 0x000fe20008000005 */
[----:B------:R-:W-:Y:S02]  /*4c90*/  UMOV UR8, 0xffff ;  /* 0x0000ffff00087882 */ /* 0x000fe40000000000 */
[----:B------:R-:W-:-:S06]  /*4ca0*/  UMOV UR4, 0x1 ;  /* 0x0000000100047882 */ /* 0x000fcc0000000000 */
[----:B------:R-:W-:Y:S01]  /*4cb0*/  @!P0 SYNCS.ARRIVE.TRANS64.RED.A1T0 RZ, [UR5], RZ ;  /* 0x000000ffffff89a7 */ /* 0x000fe20008100405 */
[----:B------:R-:W-:Y:S01]  /*4cc0*/  NOP ;  /* 0x0000000000007918 */ /* 0x000fe20000000000 */
[----:B-1----:R-:W1:Y:S01]  /*4cd0*/  LDS R0, [UR6+0x14] ;  /* 0x00001406ff007984 */ /* 0x002e620008000800 */
[----:B------:R-:W-:-:S04]  /*4ce0*/  ULOP3.LUT UR5, UR24, 0xffff, URZ, 0xc0, !UPT ;  /* 0x0000ffff18057892 */ /* 0x000fc8000f8ec0ff */
[----:B------:R-:W-:-:S04]  /*4cf0*/  USHF.R.U32.HI UR5, URZ, 0x5, UR5 ;  /* 0x00000005ff057899 */ /* 0x000fc80008011605 */
[----:B------:R-:W-:Y:S02]  /*4d00*/  USHF.L.U32 UR8, UR8, UR5, URZ ;  /* 0x0000000508087299 */ /* 0x000fe400080006ff */
[----:B------:R-:W-:-:S04]  /*4d10*/  USHF.L.U32 UR4, UR4, UR5, URZ ;  /* 0x0000000504047299 */ /* 0x000fc800080006ff */
[----:B-1----:R-:W-:-:S04]  /*4d20*/  LOP3.LUT R0, R0, UR8, RZ, 0xc0, !PT ;  /* 0x0000000800007c12 */ /* 0x002fc8000f8ec0ff */
[----:B------:R-:W-:-:S13]  /*4d30*/  ISETP.NE.AND P0, PT, R0, UR8, PT ;  /* 0x0000000800007c0c */ /* 0x000fda000bf05270 */
[----:B------:R-:W-:Y:S05]  /*4d40*/  @P0 BRA `(.L_x_105) ;  /* 0x0000000000580947 */ /* 0x000fea0003800000 */
[----:B------:R-:W1:Y:S02]  /*4d50*/  LDS R0, [UR6+0x18] ;  /* 0x00001806ff007984 */ /* 0x000e640008000800 */
[----:B-1----:R-:W-:-:S04]  /*4d60*/  LOP3.LUT R0, R0, UR4, RZ, 0xc0, !PT ;  /* 0x0000000400007c12 */ /* 0x002fc8000f8ec0ff */
[----:B------:R-:W-:-:S13]  /*4d70*/  ISETP.NE.AND P0, PT, R0, UR4, PT ;  /* 0x0000000400007c0c */ /* 0x000fda000bf05270 */
[----:B------:R-:W-:Y:S05]  /*4d80*/  @P0 BRA `(.L_x_106) ;  /* 0x00000000003c0947 */ /* 0x000fea0003800000 */
[----:B------:R-:W1:Y:S01]  /*4d90*/  S2R R2, SR_LANEID ;  /* 0x0000000000027919 */ /* 0x000e620000000000 */
[----:B------:R-:W-:Y:S01]  /*4da0*/  ULOP3.LUT UR8, URZ, UR8, URZ, 0x33, !UPT ;  /* 0x00000008ff087292 */ /* 0x000fe2000f8e33ff */
[----:B------:R-:W-:Y:S02]  /*4db0*/  VOTEU.ANY UR7, UPT, PT ;  /* 0x0000000000077886 */ /* 0x000fe400038e0100 */
[----:B------:R-:W-:-:S03]  /*4dc0*/  UFLO.U32 UR7, UR7 ;  /* 0x00000007000772bd */ /* 0x000fc600080e0000 */
[----:B------:R-:W-:-:S04]  /*4dd0*/  IMAD.U32 R0, RZ, RZ, UR8 ;  /* 0x00000008ff007e24 */ /* 0x000fc8000f8e00ff */
[----:B------:R2:W3:Y:S02]  /*4de0*/  REDUX UR5, R0 ;  /* 0x00000000000573c4 */ /* 0x0004e40000000000 */
[----:B------:R1:W-:Y:S02]  /*4df0*/  UTCATOMSWS.AND URZ, UR8 ;  /* 0x0000000800ff79e3 */ /* 0x0003e40008000000 */
[----:B-1----:R-:W-:Y:S02]  /*4e00*/  ISETP.EQ.U32.AND P0, PT, R2, UR7, PT ;  /* 0x0000000702007c0c */ /* 0x002fe4000bf02070 */
[----:B--2---:R-:W-:Y:S02]  /*4e10*/  LOP3.LUT R0, RZ, UR4, RZ, 0x33, !PT ;  /* 0x00000004ff007c12 */ /* 0x004fe4000f8e33ff */
[----:B---3--:R-:W-:Y:S02]  /*4e20*/  MOV R2, UR5 ;  /* 0x0000000500027c02 */ /* 0x008fe40008000f00 */
[----:B------:R-:W1:Y:S07]  /*4e30*/  REDUX UR4, R0 ;  /* 0x00000000000473c4 */ /* 0x000e6e0000000000 */
[----:B------:R2:W-:Y:S01]  /*4e40*/  @P0 ATOMS.AND RZ, [UR6+0x14], R2 ;  /* 0x00001402ffff098c */ /* 0x0005e2000a800006 */
[----:B-1----:R-:W-:-:S05]  /*4e50*/  IMAD.U32 R0, RZ, RZ, UR4 ;  /* 0x00000004ff007e24 */ /* 0x002fca000f8e00ff */
[----:B------:R2:W-:Y:S01]  /*4e60*/  @P0 ATOMS.AND RZ, [UR6+0x18], R0 ;  /* 0x00001800ffff098c */ /* 0x0005e2000a800006 */
[----:B------:R-:W-:Y:S05]  /*4e70*/  BRA `(.L_x_107) ;  /* 0x0000000000147947 */ /* 0x000fea0003800000 */
.L_x_106:
[----:B------:R-:W-:Y:S02]  /*4e80*/  MOV R2, 0x4ea0 ;  /* 0x00004ea000027802 */ /* 0x000fe40000000f00 */
[----:B---345:R-:W-:Y:S05]  /*4e90*/  CALL.REL.NOINC `($__internal_0_$__cuda_sm10x_tcgen05_guardrail_trap_col_being_dealloced_not_returned_by_alloc) ;  /* 0x0000004c008c7944 */ /* 0x038fea0003c00000 */
[----:B------:R-:W-:Y:S05]  /*4ea0*/  BRA `(.L_x_107) ;  /* 0x0000000000087947 */ /* 0x000fea0003800000 */
.L_x_105:
[----:B------:R-:W-:Y:S02]  /*4eb0*/  MOV R2, 0x4ed0 ;  /* 0x00004ed000027802 */ /* 0x000fe40000000f00 */
[----:B---345:R-:W-:Y:S05]  /*4ec0*/  CALL.REL.NOINC `($__internal_2_$__cuda_sm10x_tcgen05_guardrail_trap_unallocated_columns_being_dealloced) ;  /* 0x0000004c00987944 */ /* 0x038fea0003c00000 */
.L_x_107:
[----:B------:R-:W-:Y:S01]  /*4ed0*/  NOP ;  /* 0x0000000000007918 */ /* 0x000fe20000000000 */
[----:B----4-:R-:W-:Y:S05]  /*4ee0*/  EXIT ;  /* 0x000000000000794d */ /* 0x010fea0003800000 */
.L_x_78:
[----:B------:R-:W-:-:S09]  /*4ef0*/  UISETP.NE.OR UP5, UPT, UR10, 0x3, !UP5 ;  /* 0x000000030a00788c */ /* 0x000fd2000efa5670 */
[----:B------:R-:W-:Y:S05]  /*4f00*/  BRA.U UP5, `(.L_x_108) ;  /* 0x0000000d05707547 */ /* 0x000fea000b800000 */
[----:B------:R-:W1:Y:S01]  /*4f10*/  LDC R0, c[0x0][0xb30] ;  /* 0x0002cc00ff007b82 */ /* 0x000e620000000800 */
[----:B------:R-:W2:Y:S01]  /*4f20*/  LDCU.64 UR8, c[0x0][0x888] ;  /* 0x00011100ff0877ac */ /* 0x000ea20008000a00 */
[----:B------:R-:W-:Y:S02]  /*4f30*/  HFMA2 R27, -RZ, RZ, 0, 0 ;  /* 0x00000000ff1b7431 */ /* 0x000fe400000001ff */
[----:B------:R-:W-:Y:S01]  /*4f40*/  IMAD.MOV.U32 R29, RZ, RZ, 0x1 ;  /* 0x00000001ff1d7424 */ /* 0x000fe200078e00ff */
[----:B------:R-:W-:Y:S01]  /*4f50*/  MOV R25, 0x1000 ;  /* 0x0000100000197802 */ /* 0x000fe20000000f00 */
[----:B------:R-:W3:Y:S01]  /*4f60*/  LDCU.64 UR4, c[0x0][0x890] ;  /* 0x00011200ff0477ac */ /* 0x000ee20008000a00 */
[----:B------:R-:W-:Y:S01]  /*4f70*/  IMAD.MOV.U32 R28, RZ, RZ, RZ ;  /* 0x000000ffff1c7224 */ /* 0x000fe200078e00ff */
[----:B------:R-:W4:Y:S01]  /*4f80*/  LDC R24, c[0x0][0x370] ;  /* 0x0000dc00ff187b82 */ /* 0x000f220000000800 */
[----:B------:R-:W-:Y:S01]  /*4f90*/  UMOV UR6, 0x400 ;  /* 0x0000040000067882 */ /* 0x000fe20000000000 */
[----:B------:R-:W-:-:S02]  /*4fa0*/  UPLOP3.LUT UP1, UPT, UPT, UPT, UPT, 0x40, 0x4 ;  /* 0x000000000004789c */ /* 0x000fc40003f2e870 */
[----:B------:R-:W-:-:S04]  /*4fb0*/  ULEA UR6, UR37, UR6, 0x18 ;  /* 0x0000000625067291 */ /* 0x000fc8000f8ec0ff */
[----:B------:R-:W4:Y:S01]  /*4fc0*/  LDC R3, c[0x0][0xb0c] ;  /* 0x0002c300ff037b82 */ /* 0x000f220000000800 */
[----:B------:R-:W-:Y:S02]  /*4fd0*/  UIADD3 UR13, UPT, UPT, UR6, 0x1a8, URZ ;  /* 0x000001a8060d7890 */ /* 0x000fe4000fffe0ff */
[----:B--2---:R-:W-:Y:S02]  /*4fe0*/  UISETP.NE.U32.AND UP3, UPT, UR8, URZ, UPT ;  /* 0x000000ff0800728c */ /* 0x004fe4000bf65070 */
[----:B------:R-:W-:Y:S02]  /*4ff0*/  UIADD3 UR25, UPT, UPT, UR6, 0x1a0, URZ ;  /* 0x000001a006197890 */ /* 0x000fe4000fffe0ff */
[----:B---3--:R-:W-:Y:S01]  /*5000*/  UISETP.NE.U32.AND UP4, UPT, UR4, URZ, UPT ;  /* 0x000000ff0400728c */ /* 0x008fe2000bf85070 */
[----:B------:R-:W2:Y:S01]  /*5010*/  LDC R18, c[0x0][0xb20] ;  /* 0x0002c800ff127b82 */ /* 0x000ea20000000800 */
[----:B-1----:R-:W-:Y:S01]  /*5020*/  ISETP.NE.AND P1, PT, R0, 0x1, PT ;  /* 0x000000010000780c */ /* 0x002fe20003f25270 */
[----:B------:R-:W-:-:S02]  /*5030*/  UISETP.NE.AND.EX UP3, UPT, UR9, URZ, UPT, UP3 ;  /* 0x000000ff0900728c */ /* 0x000fc4000bf65330 */
[----:B------:R-:W-:Y:S02]  /*5040*/  UPRMT UR13, UR37, 0x654, UR13 ;  /* 0x00000654250d7896 */ /* 0x000fe4000800000d */
[----:B------:R-:W-:Y:S02]  /*5050*/  UISETP.NE.AND.EX UP4, UPT, UR5, URZ, UPT, UP4 ;  /* 0x000000ff0500728c */ /* 0x000fe4000bf85340 */
[----:B------:R-:W1:Y:S08]  /*5060*/  LDC.64 R30, c[0x0][0x348] ;  /* 0x0000d200ff1e7b82 */ /* 0x000e700000000a00 */
[----:B------:R-:W3:Y:S08]  /*5070*/  LDC.64 R16, c[0x0][0xb10] ;  /* 0x0002c400ff107b82 */ /* 0x000ef00000000a00 */
[----:B------:R-:W1:Y:S08]  /*5080*/  LDC.64 R6, c[0x0][0xb18] ;  /* 0x0002c600ff067b82 */ /* 0x000e700000000a00 */
[----:B------:R-:W1:Y:S08]  /*5090*/  LDC.64 R4, c[0x0][0xb28] ;  /* 0x0002ca00ff047b82 */ /* 0x000e700000000a00 */
[----:B--2-4-:R-:W1:Y:S02]  /*50a0*/  LDC R19, c[0x0][0x374] ;  /* 0x0000dd00ff137b82 */ /* 0x014e640000000800 */
.L_x_117:
[C---:B------:R-:W-:Y:S02]  /*50b0*/  LEA R0, R28.reuse, UR6, 0x3 ;  /* 0x000000061c007c11 */ /* 0x040fe4000f8e18ff */
[----:B------:R-:W-:Y:S02]  /*50c0*/  SHF.L.U32 R2, R27, 0x1f, RZ ;  /* 0x0000001f1b027819 */ /* 0x000fe400000006ff */
[----:B------:R-:W-:Y:S02]  /*50d0*/  LEA R20, R28, UR6, 0x4 ;  /* 0x000000061c147c11 */ /* 0x000fe4000f8e20ff */
[----:B--2---:R-:W2:Y:S02]  /*50e0*/  SYNCS.PHASECHK.TRANS64.TRYWAIT P0, [R0+URZ+0x1d0], R2 ;  /* 0x0001d002000075a7 */ /* 0x004ea400080011ff */
[----:B--2---:R-:W-:Y:S05]  /*50f0*/  @!P0 BRA `(.L_x_109) ;  /* 0x0000004800308947 */ /* 0x004fea0003800000 */
.L_x_221:
[----:B------:R-:W-:Y:S01]  /*5100*/  ISETP.GE.AND P0, PT, R40, 0x1, PT ;  /* 0x000000012800780c */ /* 0x000fe20003f06270 */
[----:B------:R-:W4:Y:S01]  /*5110*/  LDS.128 R20, [R20+0x260] ;  /* 0x0002600014147984 */ /* 0x000f220000000c00 */
[----:B--2---:R-:W-:Y:S01]  /*5120*/  VIADD R0, R0, 0x1e0 ;  /* 0x000001e000007836 */ /* 0x004fe20000000000 */
[----:B------:R-:W-:Y:S01]  /*5130*/  @!PT LDS RZ, [RZ] ;  /* 0x00000000fffff984 */ /* 0x000fe20000000800 */
[----:B------:R-:W-:Y:S01]  /*5140*/  @!PT LDS RZ, [RZ] ;  /* 0x00000000fffff984 */ /* 0x000fe20000000800 */
[----:B------:R-:W-:Y:S01]  /*5150*/  @!PT LDS RZ, [RZ] ;  /* 0x00000000fffff984 */ /* 0x000fe20000000800 */
[----:B------:R-:W-:Y:S01]  /*5160*/  @!PT LDS RZ, [RZ] ;  /* 0x00000000fffff984 */ /* 0x000fe20000000800 */
[----:B------:R2:W-:Y:S06]  /*5170*/  MEMBAR.ALL.CTA ;  /* 0x0000000000007992 */ /* 0x0005ec0000008000 */
[----:B--2---:R-:W2:Y:S01]  /*5180*/  FENCE.VIEW.ASYNC.S ;  /* 0x00000000000073c6 */ /* 0x004ea20000000000 */
[----:B------:R-:W-:Y:S04]  /*5190*/  PRMT R0, RZ, 0x654, R0 ;  /* 0x00000654ff007816 */ /* 0x000fe80000000000 */
[----:B--2---:R2:W-:Y:S01]  /*51a0*/  SYNCS.ARRIVE.TRANS64.RED.A1T0 RZ, [R0+URZ], RZ ;  /* 0x000000ff00ff79a7 */ /* 0x0045e200081004ff */
[----:B----4-:R-:W-:Y:S11]  /*51b0*/  LOP3.LUT P3, RZ, R22, 0x1, RZ, 0xc0, !PT ;  /* 0x0000000116ff7812 */ /* 0x010ff6000786c0ff */
[----:B------:R-:W-:Y:S02]  /*51c0*/  @!UPT UIADD3 URZ, UPT, UPT, URZ, URZ, URZ ;  /* 0x000000fffffff290 */ /* 0x000fe4000fffe0ff */
[----:B------:R-:W-:Y:S02]  /*51d0*/  @P3 MOV R11, R20 ;  /* 0x00000014000b3202 */ /* 0x000fe40000000f00 */
[----:B------:R-:W-:Y:S01]  /*51e0*/  @P3 LOP3.LUT R10, R21, 0xffff, RZ, 0xc0, !PT ;  /* 0x0000ffff150a3812 */ /* 0x000fe200078ec0ff */
[----:B--2---:R-:W-:Y:S06]  /*51f0*/  @!P0 BRA `(.L_x_110) ;  /* 0x0000000000a48947 */ /* 0x004fec0003800000 */
[-C--:B-1----:R-:W-:Y:S01]  /*5200*/  IMAD.HI.U32 R0, R19, R7.reuse, RZ ;  /* 0x0000000713007227 */ /* 0x082fe200078e00ff */
[----:B------:R-:W-:Y:S02]  /*5210*/  ISETP.NE.AND P0, PT, R6, 0x1, PT ;  /* 0x000000010600780c */ /* 0x000fe40003f05270 */
[----:B------:R-:W-:Y:S01]  /*5220*/  ISETP.NE.AND P2, PT, R40, 0x1, PT ;  /* 0x000000012800780c */ /* 0x000fe20003f45270 */
[----:B---3--:R-:W-:Y:S01]  /*5230*/  IMAD.HI.U32 R9, R24, R16, RZ ;  /* 0x0000001018097227 */ /* 0x008fe200078e00ff */
[----:B------:R-:W-:Y:S02]  /*5240*/  SHF.R.U32.HI R0, RZ, R18, R0 ;  /* 0x00000012ff007219 */ /* 0x000fe40000011600 */
[----:B------:R-:W-:Y:S01]  /*5250*/  ISETP.NE.AND P4, PT, R3, 0x1, PT ;  /* 0x000000010300780c */ /* 0x000fe20003f85270 */
[----:B------:R-:W-:Y:S01]  /*5260*/  IMAD.HI.U32 R13, R10, R7, RZ ;  /* 0x000000070a0d7227 */ /* 0x000fe200078e00ff */
[----:B------:R-:W-:Y:S02]  /*5270*/  SHF.R.U32.HI R9, RZ, R17, R9 ;  /* 0x00000011ff097219 */ /* 0x000fe40000011609 */
[----:B------:R-:W-:Y:S01]  /*5280*/  SEL R0, R19, R0, !P0 ;  /* 0x0000000013007207 */ /* 0x000fe20004000000 */
[----:B------:R-:W-:Y:S01]  /*5290*/  IMAD.HI.U32 R12, R11, R16, RZ ;  /* 0x000000100b0c7227 */ /* 0x000fe200078e00ff */
[----:B------:R-:W-:Y:S03]  /*52a0*/  SEL R9, R24, R9, !P4 ;  /* 0x0000000918097207 */ /* 0x000fe60006000000 */
[-C--:B------:R-:W-:Y:S01]  /*52b0*/  IMAD.HI.U32 R8, R0, R4.reuse, RZ ;  /* 0x0000000400087227 */ /* 0x080fe200078e00ff */
[----:B------:R-:W-:Y:S03]  /*52c0*/  SHF.R.U32.HI R12, RZ, R17, R12 ;  /* 0x00000011ff0c7219 */ /* 0x000fe6000001160c */
[----:B------:R-:W-:Y:S01]  /*52d0*/  IMAD.HI.U32 R2, R9, R4, RZ ;  /* 0x0000000409027227 */ /* 0x000fe200078e00ff */
[-C--:B------:R-:W-:Y:S02]  /*52e0*/  @P2 SHF.R.U32.HI R0, RZ, R5.reuse, R8 ;  /* 0x00000005ff002219 */ /* 0x080fe40000011608 */
[----:B------:R-:W-:Y:S02]  /*52f0*/  SHF.R.U32.HI R8, RZ, R18, R13 ;  /* 0x00000012ff087219 */ /* 0x000fe4000001160d */
[----:B------:R-:W-:Y:S01]  /*5300*/  @P2 SHF.R.U32.HI R9, RZ, R5, R2 ;  /* 0x00000005ff092219 */ /* 0x000fe20000011602 */
[----:B------:R-:W-:Y:S01]  /*5310*/  IMAD R0, R40, R0, RZ ;  /* 0x0000000028007224 */ /* 0x000fe200078e02ff */
[----:B------:R-:W-:Y:S02]  /*5320*/  SEL R8, R10, R8, !P0 ;  /* 0x000000080a087207 */ /* 0x000fe40004000000 */
[----:B------:R-:W-:Y:S01]  /*5330*/  SEL R2, R11, R12, !P4 ;  /* 0x0000000c0b027207 */ /* 0x000fe20006000000 */
[----:B------:R-:W-:Y:S01]  /*5340*/  IMAD R12, R40, R9, RZ ;  /* 0x00000009280c7224 */ /* 0x000fe200078e02ff */
[C---:B------:R-:W-:Y:S01]  /*5350*/  ISETP.GE.AND P0, PT, R8.reuse, R0, PT ;  /* 0x000000000800720c */ /* 0x040fe20003f06270 */
[----:B------:R-:W-:Y:S03]  /*5360*/  IMAD.HI.U32 R0, R8, R4, RZ ;  /* 0x0000000408007227 */ /* 0x000fe600078e00ff */
[----:B------:R-:W-:Y:S02]  /*5370*/  ISETP.GE.OR P0, PT, R2, R12, P0 ;  /* 0x0000000c0200720c */ /* 0x000fe40000706670 */
[-C--:B------:R-:W-:Y:S04]  /*5380*/  SHF.R.U32.HI R0, RZ, R5.reuse, R0 ;  /* 0x00000005ff007219 */ /* 0x080fe80000011600 */
[----:B------:R-:W-:Y:S05]  /*5390*/  SEL R13, R8, R0, !P2 ;  /* 0x00000000080d7207 */ /* 0x000fea0005000000 */
[----:B------:R-:W-:Y:S02]  /*53a0*/  IMAD.MOV R12, RZ, RZ, -R13 ;  /* 0x000000ffff0c7224 */ /* 0x000fe400078e0a0d */
[----:B------:R-:W-:Y:S04]  /*53b0*/  @!P0 IMAD.HI.U32 R0, R2, R4, RZ ;  /* 0x0000000402008227 */ /* 0x000fe800078e00ff */
[----:B------:R-:W-:Y:S01]  /*53c0*/  IMAD R12, R40, R12, R8 ;  /* 0x0000000c280c7224 */ /* 0x000fe200078e0208 */
[----:B------:R-:W-:Y:S04]  /*53d0*/  @!P0 SHF.R.U32.HI R0, RZ, R5, R0 ;  /* 0x00000005ff008219 */ /* 0x000fe80000011600 */
[----:B------:R-:W-:Y:S04]  /*53e0*/  @!P0 SEL R0, R2, R0, !P2 ;  /* 0x0000000002008207 */ /* 0x000fe80005000000 */
[----:B------:R-:W-:Y:S01]  /*53f0*/  @!P0 IADD3 R13, PT, PT, R13, -R0, RZ ;  /* 0x800000000d0d8210 */ /* 0x000fe20007ffe0ff */
[----:B------:R-:W-:Y:S01]  /*5400*/  @!P0 IMAD R0, R9, R12, R0 ;  /* 0x0000000c09008224 */ /* 0x000fe200078e0200 */
[----:B------:R-:W-:Y:S01]  /*5410*/  IADD3 R9, PT, PT, -R8, RZ, RZ ;  /* 0x000000ff08097210 */ /* 0x000fe20007ffe1ff */
[--C-:B------:R-:W-:Y:S02]  /*5420*/  IMAD.MOV R12, RZ, RZ, -R2.reuse ;  /* 0x000000ffff0c7224 */ /* 0x100fe400078e0a02 */
[----:B------:R-:W-:Y:S02]  /*5430*/  @!P0 IMAD R8, R13, R40, R2 ;  /* 0x000000280d088224 */ /* 0x000fe400078e0202 */
[----:B------:R-:W-:Y:S02]  /*5440*/  @!P0 IMAD.MOV.U32 R2, RZ, RZ, R0 ;  /* 0x000000ffff028224 */ /* 0x000fe400078e0000 */
[----:B------:R-:W-:Y:S02]  /*5450*/  IMAD R11, R3, R12, R11 ;  /* 0x0000000c030b7224 */ /* 0x000fe400078e020b */
[----:B------:R-:W-:Y:S02]  /*5460*/  IMAD R10, R6, R9, R10 ;  /* 0x00000009060a7224 */ /* 0x000fe400078e020a */
[----:B------:R-:W-:Y:S02]  /*5470*/  IMAD R11, R2, R3, R11 ;  /* 0x00000003020b7224 */ /* 0x000fe400078e020b */
[----:B------:R-:W-:Y:S02]  /*5480*/  IMAD R10, R8, R6, R10 ;  /* 0x00000006080a7224 */ /* 0x000fe400078e020a */
.L_x_110:
[----:B------:R-:W-:Y:S05]  /*5490*/  BRA.U UP1, `(.L_x_111) ;  /* 0x0000000101107547 */ /* 0x000fea000b800000 */
[----:B------:R-:W-:Y:S04]  /*54a0*/  MOV R2, UR7 ;  /* 0x0000000700027c02 */ /* 0x000fe80008000f00 */
[----:B------:R-:W-:Y:S04]  /*54b0*/  SHF.L.U32 R2, R2, 0x1f, RZ ;  /* 0x0000001f02027819 */ /* 0x000fe800000006ff */
[----:B------:R-:W2:Y:S02]  /*54c0*/  SYNCS.PHASECHK.TRANS64.TRYWAIT P0, [UR6+0x1c8], R2 ;  /* 0x0001c802ff0075a7 */ /* 0x000ea40008001106 */
[----:B--2---:R-:W-:Y:S05]  /*54d0*/  @!P0 BRA `(.L_x_112) ;  /* 0x00000044004c8947 */ /* 0x004fea0003800000 */
.L_x_111:
[----:B------:R-:W-:Y:S02]  /*54e0*/  R2UR UR26, R15 ;  /* 0x000000000f1a72ca */ /* 0x000fe400000e0000 */
[----:B------:R-:W-:Y:S02]  /*54f0*/  R2UR UR27, R14 ;  /* 0x000000000e1b72ca */ /* 0x000fe400000e0000 */
[----:B------:R-:W-:Y:S02]  /*5500*/  ISETP.NE.U32.AND P2, PT, RZ, UR4, PT ;  /* 0x00000004ff007c0c */ /* 0x000fe4000bf45070 */
[----:B------:R-:W-:Y:S02]  /*5510*/  SHF.L.U32 R14, R29, 0x1f, RZ ;  /* 0x0000001f1d0e7819 */ /* 0x000fe400000006ff */
[----:B------:R-:W-:Y:S05]  /*5520*/  ISETP.NE.AND.EX P2, PT, RZ, UR5, PT, P2 ;  /* 0x00000005ff007c0c */ /* 0x000fea000bf45320 */
[----:B------:R-:W-:Y:S02]  /*5530*/  USHF.L.U32 UR26, UR26, 0x7, URZ ;  /* 0x000000071a1a7899 */ /* 0x000fe400080006ff */
[----:B------:R-:W-:Y:S01]  /*5540*/  USHF.L.U32 UR27, UR27, 0x6, URZ ;  /* 0x000000061b1b7899 */ /* 0x000fe200080006ff */
[----:B------:R-:W-:Y:S11]  /*5550*/  BRA.U !UP4, `(.L_x_113) ;  /* 0x000000010c347547 */ /* 0x000ff6000b800000 */
[----:B------:R-:W-:Y:S01]  /*5560*/  UPLOP3.LUT UP0, UPT, UPT, UPT, UP3, 0x80, 0x8 ;  /* 0x000000000008789c */ /* 0x000fe20003f0f030 */
[----:B--2---:R-:W-:Y:S02]  /*5570*/  HFMA2 R0, -RZ, RZ, 0, 5.9604644775390625e-08 ;  /* 0x00000001ff007431 */ /* 0x004fe400000001ff */
[----:B------:R-:W-:Y:S03]  /*5580*/  IMAD.MOV.U32 R98, RZ, RZ, 0x1 ;  /* 0x00000001ff627424 */ /* 0x000fe600078e00ff */
[----:B------:R-:W-:Y:S05]  /*5590*/  PLOP3.LUT P0, PT, PT, PT, UP0, 0x80, 0x8 ;  /* 0x000000000008781c */ /* 0x000fea0003f0f008 */
[----:B------:R-:W2:Y:S01]  /*55a0*/  @UP0 LDCU.64 UR10, c[0x0][0x888] ;  /* 0x00011100ff0a07ac */ /* 0x000ea20008000a00 */
[----:B------:R-:W-:Y:S07]  /*55b0*/  @UP0 UIMAD UR8, UR36, UR4, URZ ;  /* 0x00000004240802a4 */ /* 0x000fee000f8e02ff */
[----:B------:R-:W-:Y:S01]  /*55c0*/  @!P0 PRMT R98, R0, 0x7610, R98 ;  /* 0x0000761000628816 */ /* 0x000fe20000000062 */
[----:B--2---:R-:W-:Y:S03]  /*55d0*/  @UP0 UIMAD.WIDE UR10, UR8, 0x4, UR10 ;  /* 0x00000004080a08a5 */ /* 0x004fe6000f8e020a */
[----:B------:R-:W2:Y:S03]  /*55e0*/  @!UP0 LDCU UR8, c[0x0][0x880] ;  /* 0x00011000ff0887ac */ /* 0x000ea60008000800 */
[----:B-----5:R-:W-:Y:S01]  /*55f0*/  IMAD.U32 R46, RZ, RZ, UR10 ;  /* 0x0000000aff2e7e24 */ /* 0x020fe2000f8e00ff */
[----:B------:R-:W-:Y:S05]  /*5600*/  MOV R47, UR11 ;  /* 0x0000000b002f7c02 */ /* 0x000fea0008000f00 */
[----:B------:R4:W5:Y:S02]  /*5610*/  @P0 LDG.E R46, desc[UR46][R46.64] ;  /* 0x0000002e2e2e0981 */ /* 0x000964000c1e1900 */
[----:B--2-4-:R-:W-:Y:S07]  /*5620*/  @!P0 IMAD.U32 R46, RZ, RZ, UR8 ;  /* 0x00000008ff2e8e24 */ /* 0x014fee000f8e00ff */
.L_x_113:
[----:B-----5:R-:W-:Y:S01]  /*5630*/  @!P2 FSETP.EQ.AND P0, PT, R46, RZ, PT ;  /* 0x000000ff2e00a20b */ /* 0x020fe20003f02000 */
[----:B------:R-:W-:Y:S01]  /*5640*/  @!UPT UIADD3 URZ, UPT, UPT, URZ, URZ, URZ ;  /* 0x000000fffffff290 */ /* 0x000fe2000fffe0ff */
[----:B------:R-:W-:Y:S11]  /*5650*/  @!P2 BRA `(.L_x_114) ;  /* 0x000000000014a947 */ /* 0x000ff60003800000 */
[----:B------:R-:W-:Y:S02]  /*5660*/  LOP3.LUT P2, RZ, R98, 0xff, RZ, 0xc0, !PT ;  /* 0x000000ff62ff7812 */ /* 0x000fe4000784c0ff */
[----:B------:R-:W-:Y:S04]  /*5670*/  PLOP3.LUT P0, PT, PT, PT, UP0, 0x80, 0x8 ;  /* 0x000000000008781c */ /* 0x000fe80003f0f008 */
[----:B------:R-:W-:Y:S07]  /*5680*/  PLOP3.LUT P0, PT, P0, PT, PT, 0x8, 0x80 ;  /* 0x000000000080781c */ /* 0x000fee000070e170 */
[----:B------:R-:W-:Y:S11]  /*5690*/  @P2 FSETP.EQ.AND P0, PT, R46, RZ, PT ;  /* 0x000000ff2e00220b */ /* 0x000ff60003f02000 */
[----:B------:R-:W-:Y:S02]  /*56a0*/  @!UPT UIADD3 URZ, UPT, UPT, URZ, URZ, URZ ;  /* 0x000000fffffff290 */ /* 0x000fe4000fffe0ff */
.L_x_114:
[----:B------:R-:W4:Y:S01]  /*56b0*/  SYNCS.PHASECHK.TRANS64.TRYWAIT P2, [UR6+0x1b0], R14 ;  /* 0x0001b00eff0075a7 */ /* 0x000f220008041106 */
[----:B------:R-:W-:Y:S04]  /*56c0*/  ELECT P4, URZ, PT ;  /* 0x0000000000ff782f */ /* 0x000fe80003880000 */
[----:B------:R-:W-:Y:S11]  /*56d0*/  PLOP3.LUT P4, PT, P0, P4, PT, 0xf2, 0x2f ;  /* 0x00000000002f781c */ /* 0x000ff60000789e72 */
[----:B------:R-:W-:Y:S02]  /*56e0*/  @!UPT UIADD3 URZ, UPT, UPT, URZ, URZ, URZ ;  /* 0x000000fffffff290 */ /* 0x000fe4000fffe0ff */
[----:B-1----:R-:W-:Y:S05]  /*56f0*/  @!P4 IADD3 R8, P0, PT, R30, 0x580, RZ ;  /* 0x000005801e08c810 */ /* 0x002fea0007f1e0ff */
[----:B--2---:R-:W-:Y:S01]  /*5700*/  @!P4 IMAD.X R2, RZ, RZ, R31, P0 ;  /* 0x000000ffff02c224 */ /* 0x004fe200000e061f */
[----:B----4-:R-:W-:Y:S07]  /*5710*/  @!P2 BRA `(.L_x_115) ;  /* 0x0000004000d4a947 */ /* 0x010fee0003800000 */
.L_x_224:
[----:B------:R-:W2:Y:S01]  /*5720*/  LDC.64 R12, c[0x0][0xb18] ;  /* 0x0002c600ff0c7b82 */ /* 0x000ea20000000a00 */
[----:B------:R-:W-:Y:S01]  /*5730*/  @!P4 R2UR UR8, R2 ;  /* 0x000000000208c2ca */ /* 0x000fe200000e0000 */
[----:B------:R-:W-:Y:S01]  /*5740*/  VOTEU.ALL UP1, P4 ;  /* 0x0000000000ff7886 */ /* 0x000fe20002020000 */
[----:B------:R-:W-:Y:S01]  /*5750*/  @!P4 R2UR UR9, R8 ;  /* 0x000000000809c2ca */ /* 0x000fe200000e0000 */
[----:B------:R-:W-:Y:S01]  /*5760*/  VOTEU.ALL UP2, P4 ;  /* 0x0000000000ff7886 */ /* 0x000fe20002040000 */
[----:B------:R-:W-:Y:S03]  /*5770*/  UMOV UR16, 0x0 ;  /* 0x0000000000107882 */ /* 0x000fe60000000000 */
[----:B------:R-:W4:Y:S01]  /*5780*/  @!P1 LDC R2, c[0x0][0xb0c] ;  /* 0x0002c300ff029b82 */ /* 0x000f220000000800 */
[----:B------:R-:W-:Y:S01]  /*5790*/  @!UP1 UIADD3 UR24, UPT, UPT, UR6, 0x300, URZ ;  /* 0x0000030006189890 */ /* 0x000fe2000fffe0ff */
[----:B-1----:R-:W-:Y:S01]  /*57a0*/  @!P4 IMAD.MOV.U32 R0, RZ, RZ, 0x1000 ;  /* 0x00001000ff00c424 */ /* 0x002fe200078e00ff */
[----:B------:R-:W-:Y:S01]  /*57b0*/  UMOV UR17, 0x10000000 ;  /* 0x1000000000117882 */ /* 0x000fe20000000000 */
[----:B------:R-:W-:Y:S01]  /*57c0*/  UMOV UR28, UR36 ;  /* 0x00000024001c7c82 */ /* 0x000fe20008000000 */
[----:B------:R-:W-:Y:S01]  /*57d0*/  @!UP1 UIADD3 UR10, UPT, UPT, UR26, 0x40, URZ ;  /* 0x000000401a0a9890 */ /* 0x000fe2000fffe0ff */
[----:B------:R-:W-:Y:S01]  /*57e0*/  @P3 SHF.R.U32.HI R26, RZ, 0x10, R21 ;  /* 0x00000010ff1a3819 */ /* 0x000fe20000011615 */
[----:B------:R-:W-:Y:S01]  /*57f0*/  UMOV UR11, UR27 ;  /* 0x0000001b000b7c82 */ /* 0x000fe20008000000 */
[----:B------:R-:W-:Y:S01]  /*5800*/  IMAD.U32 R9, RZ, RZ, UR8 ;  /* 0x00000008ff097e24 */ /* 0x000fe2000f8e00ff */
[----:B------:R-:W-:Y:S01]  /*5810*/  @!UP1 UIADD3 UR8, UPT, UPT, UR6, 0xb00, URZ ;  /* 0x00000b0006089890 */ /* 0x000fe2000fffe0ff */
[----:B------:R-:W-:Y:S01]  /*5820*/  IMAD.U32 R8, RZ, RZ, UR9 ;  /* 0x00000009ff087e24 */ /* 0x000fe2000f8e00ff */
[----:B------:R-:W-:Y:S01]  /*5830*/  VOTEU.ALL UP1, P4 ;  /* 0x0000000000ff7886 */ /* 0x000fe20002020000 */
[----:B------:R-:W-:Y:S01]  /*5840*/  UMOV UR9, UR25 ;  /* 0x0000001900097c82 */ /* 0x000fe20008000000 */
[----:B------:R-:W-:Y:S01]  /*5850*/  @!P4 R2UR UR19, R9 ;  /* 0x000000000913c2ca */ /* 0x000fe200000e0000 */
[----:B------:R-:W-:Y:S01]  /*5860*/  UMOV UR12, UR36 ;  /* 0x00000024000c7c82 */ /* 0x000fe20008000000 */
[----:B------:R-:W-:Y:S01]  /*5870*/  @!P4 R2UR UR18, R8 ;  /* 0x000000000812c2ca */ /* 0x000fe200000e0000 */
[----:B------:R-:W-:Y:S01]  /*5880*/  UPRMT UR14, UR37, 0x654, UR25 ;  /* 0x00000654250e7896 */ /* 0x000fe20008000019 */
[----:B------:R-:W1:Y:S01]  /*5890*/  LDC.64 R8, c[0x0][0xb10] ;  /* 0x0002c400ff087b82 */ /* 0x000e620000000a00 */
[----:B------:R-:W-:Y:S10]  /*58a0*/  VIADD R28, R28, 0x1 ;  /* 0x000000011c1c7836 */ /* 0x000ff40000000000 */
[----:B------:R1:W-:Y:S01]  /*58b0*/  @!UP2 UTMALDG.3D [UR24], [UR18], desc[UR16] ;  /* 0x000010181200a5b4 */ /* 0x0003e20008011000 */
[----:B------:R1:W-:Y:S01]  /*58c0*/  @!UP1 UTMALDG.3D [UR8], [UR18], desc[UR16] ;  /* 0x00001008120095b4 */ /* 0x0003e20008011000 */
[----:B------:R5:W-:Y:S01]  /*58d0*/  @!P4 SYNCS.ARRIVE.TRANS64.RED.A0TR RZ, [UR6+0x1a0], R0 ;  /* 0x0001a000ffffc9a7 */ /* 0x000be20008300406 */
[C---:B-1----:R-:W-:Y:S01]  /*58e0*/  @!P1 IMAD.HI.U32 R8, R11.reuse, R8, RZ ;  /* 0x000000080b089227 */ /* 0x042fe200078e00ff */
[----:B--2---:R-:W-:Y:S02]  /*58f0*/  @!P1 ISETP.NE.AND P0, PT, R12, 0x1, PT ;  /* 0x000000010c00980c */ /* 0x004fe40003f05270 */
[----:B----4-:R-:W-:Y:S01]  /*5900*/  @!P1 ISETP.NE.AND P2, PT, R2, 0x1, PT ;  /* 0x000000010200980c */ /* 0x010fe20003f45270 */
[C---:B------:R-:W-:Y:S01]  /*5910*/  @!P1 IMAD.HI.U32 R13, R10.reuse, R13, RZ ;  /* 0x0000000d0a0d9227 */ /* 0x040fe200078e00ff */
[----:B------:R-:W-:Y:S04]  /*5920*/  @!P1 SHF.R.U32.HI R8, RZ, R9, R8 ;  /* 0x00000009ff089219 */ /* 0x000fe80000011608 */
[----:B------:R-:W-:Y:S01]  /*5930*/  @!P1 SEL R8, R11, R8, !P2 ;  /* 0x000000080b089207 */ /* 0x000fe20005000000 */
[----:B------:R-:W-:Y:S01]  /*5940*/  SYNCS.ARRIVE.TRANS64.RED.A1T0 RZ, [UR14], RZ ;  /* 0x000000ffffff79a7 */ /* 0x000fe2000810040e */
[----:B------:R-:W1:Y:S01]  /*5950*/  SYNCS.PHASECHK.TRANS64.TRYWAIT P5, [UR6+0x1b8], R14 ;  /* 0x0001b80eff0075a7 */ /* 0x000e6200080a1106 */
[----:B-----5:R-:W2:Y:S02]  /*5960*/  @!P1 LDC R0, c[0x0][0xb20] ;  /* 0x0002c800ff009b82 */ /* 0x020ea40000000800 */
[----:B--2---:R-:W-:Y:S04]  /*5970*/  @!P1 SHF.R.U32.HI R0, RZ, R0, R13 ;  /* 0x00000000ff009219 */ /* 0x004fe8000001160d */
[----:B------:R-:W-:Y:S05]  /*5980*/  @!P1 SEL R9, R10, R0, !P0 ;  /* 0x000000000a099207 */ /* 0x000fea0004000000 */
[----:B------:R-:W-:Y:S02]  /*5990*/  @!P1 IMAD.IADD R0, R9, 0x1, -R8 ;  /* 0x0000000109009824 */ /* 0x000fe400078e0a08 */
[----:B------:R-:W-:Y:S02]  /*59a0*/  @!P1 IMAD.IADD R8, R8, 0x1, -R9 ;  /* 0x0000000108089824 */ /* 0x000fe400078e0a09 */
[----:B------:R-:W-:Y:S02]  /*59b0*/  @!P1 IMAD R11, R0, R2, R11 ;  /* 0x00000002000b9224 */ /* 0x000fe400078e020b */
[----:B------:R-:W-:Y:S01]  /*59c0*/  @!P1 IMAD R10, R8, R12, R10 ;  /* 0x0000000c080a9224 */ /* 0x000fe200078e020a */
[----:B-1----:R-:W-:Y:S06]  /*59d0*/  @!P5 BRA `(.L_x_116) ;  /* 0x00000040003cd947 */ /* 0x002fec0003800000 */
.L_x_226:
[----:B------:R-:W-:Y:S01]  /*59e0*/  @!P4 IADD3 R2, P0, PT, R30, 0x580, RZ ;  /* 0x000005801e02c810 */ /* 0x000fe20007f1e0ff */
[----:B------:R-:W-:Y:S01]  /*59f0*/  VOTEU.ALL UP1, P4 ;  /* 0x0000000000ff7886 */ /* 0x000fe20002020000 */
[----:B------:R-:W-:Y:S01]  /*5a00*/  VOTEU.ALL UP2, P4 ;  /* 0x0000000000ff7886 */ /* 0x000fe20002040000 */
[----:B------:R-:W-:Y:S01]  /*5a10*/  UMOV UR14, 0x0 ;  /* 0x00000000000e7882 */ /* 0x000fe20000000000 */
[----:B------:R-:W-:Y:S01]  /*5a20*/  @!P4 R2UR UR9, R2 ;  /* 0x000000000209c2ca */ /* 0x000fe200000e0000 */
[----:B-1----:R-:W-:Y:S01]  /*5a30*/  @!P4 IMAD.X R0, RZ, RZ, R31, P0 ;  /* 0x000000ffff00c224 */ /* 0x002fe200000e061f */
[----:B------:R-:W-:Y:S01]  /*5a40*/  @!UP1 UIADD3 UR17, UPT, UPT, UR6, 0x1a8, URZ ;  /* 0x000001a806119890 */ /* 0x000fe2000fffe0ff */
[----:B------:R-:W-:Y:S01]  /*5a50*/  ISETP.NE.AND P0, PT, R28, 0x2, PT ;  /* 0x000000021c00780c */ /* 0x000fe20003f05270 */
[----:B------:R-:W-:Y:S01]  /*5a60*/  @!UP1 UIADD3 UR18, UPT, UPT, UR26, 0x20, URZ ;  /* 0x000000201a129890 */ /* 0x000fe2000fffe0ff */
[----:B------:R-:W-:Y:S01]  /*5a70*/  LOP3.LUT R29, R29, 0x1, RZ, 0x3c, !PT ;  /* 0x000000011d1d7812 */ /* 0x000fe200078e3cff */
[----:B------:R-:W-:Y:S01]  /*5a80*/  @!UP1 UIADD3 UR16, UPT, UPT, UR6, 0x1300, URZ ;  /* 0x0000130006109890 */ /* 0x000fe2000fffe0ff */
[----:B------:R-:W-:Y:S01]  /*5a90*/  @!P4 R2UR UR8, R0 ;  /* 0x000000000008c2ca */ /* 0x000fe200000e0000 */
[----:B------:R-:W-:Y:S01]  /*5aa0*/  UMOV UR15, 0x10000000 ;  /* 0x10000000000f7882 */ /* 0x000fe20000000000 */
[----:B------:R-:W-:Y:S01]  /*5ab0*/  UMOV UR19, UR27 ;  /* 0x0000001b00137c82 */ /* 0x000fe20008000000 */
[----:B------:R-:W-:Y:S01]  /*5ac0*/  UMOV UR20, UR36 ;  /* 0x0000002400147c82 */ /* 0x000fe20008000000 */
[----:B------:R-:W-:Y:S01]  /*5ad0*/  @!UP1 UIADD3 UR10, UPT, UPT, UR26, 0x60, URZ ;  /* 0x000000601a0a9890 */ /* 0x000fe2000fffe0ff */
[----:B------:R-:W-:Y:S01]  /*5ae0*/  SEL R0, RZ, 0x1, P0 ;  /* 0x00000001ff007807 */ /* 0x000fe20000000000 */
[----:B------:R-:W-:Y:S01]  /*5af0*/  IMAD.U32 R8, RZ, RZ, UR9 ;  /* 0x00000009ff087e24 */ /* 0x000fe2000f8e00ff */
[----:B------:R-:W-:Y:S01]  /*5b00*/  UMOV UR11, UR27 ;  /* 0x0000001b000b7c82 */ /* 0x000fe20008000000 */
[----:B------:R-:W-:Y:S01]  /*5b10*/  UMOV UR12, UR36 ;  /* 0x00000024000c7c82 */ /* 0x000fe20008000000 */
[----:B------:R-:W-:Y:S01]  /*5b20*/  UMOV UR9, UR17 ;  /* 0x0000001100097c82 */ /* 0x000fe20008000000 */
[----:B------:R-:W-:Y:S01]  /*5b30*/  @P3 R2UR UR36, R26 ;  /* 0x000000001a2432ca */ /* 0x000fe200000e0000 */
[----:B------:R-:W-:Y:S01]  /*5b40*/  IMAD.IADD R15, R10, 0x1, R96 ;  /* 0x000000010a0f7824 */ /* 0x000fe200078e0260 */
[----:B------:R-:W-:Y:S01]  /*5b50*/  @!P4 R2UR UR22, R8 ;  /* 0x000000000816c2ca */ /* 0x000fe200000e0000 */
[----:B------:R-:W-:Y:S01]  /*5b60*/  IMAD.U32 R9, RZ, RZ, UR8 ;  /* 0x00000008ff097e24 */ /* 0x000fe2000f8e00ff */
[----:B------:R-:W-:Y:S01]  /*5b70*/  @!UP1 UIADD3 UR8, UPT, UPT, UR6, 0x1b00, URZ ;  /* 0x00001b0006089890 */ /* 0x000fe2000fffe0ff */
[----:B------:R-:W-:Y:S01]  /*5b80*/  LOP3.LUT R27, R27, R0, RZ, 0x3c, !PT ;  /* 0x000000001b1b7212 */ /* 0x000fe200078e3cff */
[----:B------:R-:W-:Y:S01]  /*5b90*/  VOTEU.ALL UP1, P4 ;  /* 0x0000000000ff7886 */ /* 0x000fe20002020000 */
[----:B------:R-:W-:Y:S01]  /*5ba0*/  IMAD.IADD R14, R11, 0x1, R97 ;  /* 0x000000010b0e7824 */ /* 0x000fe200078e0261 */
[----:B------:R-:W-:Y:S02]  /*5bb0*/  @!P4 R2UR UR23, R9 ;  /* 0x000000000917c2ca */ /* 0x000fe400000e0000 */
[----:B------:R-:W-:Y:S11]  /*5bc0*/  SEL R28, R28, RZ, P0 ;  /* 0x000000ff1c1c7207 */ /* 0x000ff60000000000 */
[----:B------:R2:W-:Y:S01]  /*5bd0*/  @!UP2 UTMALDG.3D [UR16], [UR22], desc[UR14] ;  /* 0x00000e101600a5b4 */ /* 0x0005e20008011000 */
[----:B------:R2:W-:Y:S01]  /*5be0*/  @!UP1 UTMALDG.3D [UR8], [UR22], desc[UR14] ;  /* 0x00000e08160095b4 */ /* 0x0005e20008011000 */
[----:B------:R2:W-:Y:S01]  /*5bf0*/  @!P4 SYNCS.ARRIVE.TRANS64.RED.A0TR RZ, [UR6+0x1a8], R25 ;  /* 0x0001a819ffffc9a7 */ /* 0x0005e20008300406 */
[----:B------:R-:W-:Y:S01]  /*5c00*/  UPLOP3.LUT UP1, UPT, UPT, UPT, UPT, 0x80, 0x8 ;  /* 0x000000000008789c */ /* 0x000fe20003f2f070 */
[----:B------:R-:W-:Y:S01]  /*5c10*/  SYNCS.ARRIVE.TRANS64.RED.A1T0 RZ, [UR13], RZ ;  /* 0x000000ffffff79a7 */ /* 0x000fe2000810040d */
[----:B------:R-:W-:Y:S09]  /*5c20*/  @P3 BRA `(.L_x_117) ;  /* 0xfffffff400203947 */ /* 0x000ff2000383ffff */
[----:B------:R-:W-:-:S04]  /*5c30*/  SHF.L.U32 R2, R29, 0x1f, RZ ;  /* 0x0000001f1d027819 */ /* 0x000fc800000006ff */
[----:B------:R-:W1:Y:S02]  /*5c40*/  SYNCS.PHASECHK.TRANS64.TRYWAIT P0, [UR6+0x1b0], R2 ;  /* 0x0001b002ff0075a7 */ /* 0x000e640008001106 */
[----:B-1----:R-:W-:Y:S05]  /*5c50*/  @!P0 BRA `(.L_x_118) ;  /* 0x0000003c00b48947 */ /* 0x002fea0003800000 */
.L_x_228:
[----:B-1----:R-:W-:-:S07]  /*5c60*/  MOV R0, UR6 ;  /* 0x0000000600007c02 */ /* 0x002fce0008000f00 */
.L_x_119:
[----:B-1----:R-:W-:-:S04]  /*5c70*/  SHF.L.U32 R2, R29, 0x1f, RZ ;  /* 0x0000001f1d027819 */ /* 0x002fc800000006ff */
[----:B------:R1:W4:Y:S03]  /*5c80*/  SYNCS.PHASECHK.TRANS64.TRYWAIT P0, [R0+URZ+0x1b8], R2 ;  /* 0x0001b802000075a7 */ /* 0x00032600080011ff */
[----:B----4-:R-:W-:Y:S05]  /*5c90*/  @!P0 NANOSLEEP.SYNCS 0x989680 ;  /* 0x009896800000895d */ /* 0x010fea0003900000 */
[----:B------:R-:W4:Y:S02]  /*5ca0*/  @!P0 SYNCS.PHASECHK.TRANS64 P0, [R0+URZ+0x1b8], R2 ;  /* 0x0001b802000085a7 */ /* 0x000f2400080010ff */
[----:B--2-4-:R-:W-:Y:S05]  /*5cb0*/  @P0 EXIT ;  /* 0x000000000000094d */ /* 0x014fea0003800000 */
[----:B------:R-:W-:Y:S05]  /*5cc0*/  BRA `(.L_x_119) ;  /* 0xfffffffc00e87947 */ /* 0x000fea000383ffff */
.L_x_108:
[----:B------:R-:W-:-:S06]  /*5cd0*/  UISETP.GE.AND UP1, UPT, UR10, 0x4, UPT ;  /* 0x000000040a00788c */ /* 0x000fcc000bf26270 */
[----:B------:R-:W-:-:S13]  /*5ce0*/  PLOP3.LUT P0, PT, PT, PT, UP1, 0x80, 0x8 ;  /* 0x000000000008781c */ /* 0x000fda0003f0f018 */
[----:B------:R-:W-:Y:S05]  /*5cf0*/  @!P0 EXIT ;  /* 0x000000000000894d */ /* 0x000fea0003800000 */
[----:B------:R-:W-:Y:S01]  /*5d00*/  BAR.SYNC.DEFER_BLOCKING 0x6, 0xa0 ;  /* 0x0182800000007b1d */ /* 0x000fe20000010000 */
[C---:B------:R-:W-:Y:S01]  /*5d10*/  IMAD.SHL.U32 R103, R111.reuse, 0x20, RZ ;  /* 0x000000206f677824 */ /* 0x040fe200078e00ff */
[----:B------:R-:W-:Y:S01]  /*5d20*/  LOP3.LUT R110, R2, 0x20, R111, 0xf8, !PT ;  /* 0x00000020026e7812 */ /* 0x000fe200078ef86f */
[C---:B------:R-:W-:Y:S01]  /*5d30*/  IMAD.SHL.U32 R4, R104.reuse, 0x200000, RZ ;  /* 0x0020000068047824 */ /* 0x040fe200078e00ff */
[C---:B------:R-:W-:Y:S01]  /*5d40*/  LOP3.LUT R113, R111.reuse, 0x60, RZ, 0xc0, !PT ;  /* 0x000000606f717812 */ /* 0x040fe200078ec0ff */
[----:B------:R-:W-:Y:S01]  /*5d50*/  IMAD.SHL.U32 R3, R111, 0x4, RZ ;  /* 0x000000046f037824 */ /* 0x000fe200078e00ff */
[----:B------:R-:W-:Y:S02]  /*5d60*/  UMOV UR49, 0x400 ;  /* 0x0000040000317882 */ /* 0x000fe40000000000 */
[----:B------:R-:W1:Y:S01]  /*5d70*/  LDC R101, c[0x0][0x370] ;  /* 0x0000dc00ff657b82 */ /* 0x000e620000000800 */
[----:B------:R-:W-:Y:S01]  /*5d80*/  ULEA UR49, UR37, UR49, 0x18 ;  /* 0x0000003125317291 */ /* 0x000fe2000f8ec0ff */
[----:B------:R-:W-:Y:S01]  /*5d90*/  IMAD.SHL.U32 R5, R104, 0x400, RZ ;  /* 0x0000040068057824 */ /* 0x000fe200078e00ff */
[----:B------:R-:W-:Y:S01]  /*5da0*/  LOP3.LUT R6, R103, 0x80, RZ, 0xc0, !PT ;  /* 0x0000008067067812 */ /* 0x000fe200078ec0ff */
[----:B------:R-:W-:Y:S01]  /*5db0*/  IMAD.U32 R85, R111, 0x10000, RZ ;  /* 0x000100006f557824 */ /* 0x000fe200078e00ff */
[----:B------:R-:W-:Y:S01]  /*5dc0*/  LOP3.LUT R102, R103, 0xb60, RZ, 0xc0, !PT ;  /* 0x00000b6067667812 */ /* 0x000fe200078ec0ff */
[----:B------:R-:W-:Y:S01]  /*5dd0*/  UIADD3 UR4, UPT, UPT, UR49, 0x2300, URZ ;  /* 0x0000230031047890 */ /* 0x000fe2000fffe0ff */
[----:B------:R-:W-:Y:S01]  /*5de0*/  LOP3.LUT R4, R4, 0x200000, RZ, 0xc0, !PT ;  /* 0x0020000004047812 */ /* 0x000fe200078ec0ff */
[----:B------:R-:W2:Y:S01]  /*5df0*/  LDC R42, c[0x0][0xb0c] ;  /* 0x0002c300ff2a7b82 */ /* 0x000ea20000000800 */
[----:B------:R-:W-:Y:S01]  /*5e00*/  LOP3.LUT R3, R6, 0x10, R3, 0xf8, !PT ;  /* 0x0000001006037812 */ /* 0x000fe200078ef803 */
[----:B------:R-:W-:Y:S01]  /*5e10*/  IMAD.MOV.U32 R84, RZ, RZ, RZ ;  /* 0x000000ffff547224 */ /* 0x000fe200078e00ff */
[----:B------:R-:W-:-:S02]  /*5e20*/  LOP3.LUT R102, R102, 0x400, R5, 0xf8, !PT ;  /* 0x0000040066667812 */ /* 0x000fc400078ef805 */
[----:B------:R-:W-:Y:S02]  /*5e30*/  CS2R R108, SRZ ;  /* 0x00000000006c7805 */ /* 0x000fe4000001ff00 */
[----:B------:R-:W-:Y:S01]  /*5e40*/  LOP3.LUT R85, R4, 0x400000, R85, 0xf8, !PT ;  /* 0x0040000004557812 */ /* 0x000fe200078ef855 */
[----:B------:R-:W-:Y:S01]  /*5e50*/  IMAD.MOV.U32 R116, RZ, RZ, RZ ;  /* 0x000000ffff747224 */ /* 0x000fe200078e00ff */
[----:B------:R-:W-:Y:S01]  /*5e60*/  LOP3.LUT P0, RZ, R103, 0x80, RZ, 0xc0, !PT ;  /* 0x0000008067ff7812 */ /* 0x000fe2000780c0ff */
[----:B------:R-:W3:Y:S01]  /*5e70*/  LDC R99, c[0x0][0xb20] ;  /* 0x0002c800ff637b82 */ /* 0x000ee20000000800 */
[----:B------:R-:W4:Y:S01]  /*5e80*/  LDS R0, [UR49+0x280] ;  /* 0x00028031ff007984 */ /* 0x000f220008000800 */
[----:B------:R-:W-:Y:S02]  /*5e90*/  LOP3.LUT R102, R102, R3, RZ, 0xfc, !PT ;  /* 0x0000000366667212 */ /* 0x000fe400078efcff */
[----:B------:R-:W-:Y:S02]  /*5ea0*/  CS2R R106, SRZ ;  /* 0x00000000006a7805 */ /* 0x000fe4000001ff00 */
[----:B------:R-:W-:Y:S01]  /*5eb0*/  P2R R3, PR, RZ, 0x1 ;  /* 0x00000001ff037803 */ /* 0x000fe20000000000 */
[----:B------:R-:W-:Y:S01]  /*5ec0*/  IMAD.U32 R112, RZ, RZ, UR4 ;  /* 0x00000004ff707e24 */ /* 0x000fe2000f8e00ff */
[----:B------:R-:W-:Y:S01]  /*5ed0*/  LOP3.LUT R111, R111, 0x40, RZ, 0xc0, !PT ;  /* 0x000000406f6f7812 */ /* 0x000fe200078ec0ff */
[----:B------:R-:W1:Y:S01]  /*5ee0*/  LDCU.64 UR52, c[0x0][0x348] ;  /* 0x00006900ff3477ac */ /* 0x000e620008000a00 */
[----:B------:R-:W1:Y:S01]  /*5ef0*/  LDC R41, c[0x0][0xb30] ;  /* 0x0002cc00ff297b82 */ /* 0x000e620000000800 */
[----:B------:R-:W1:Y:S01]  /*5f00*/  LDCU UR51, c[0x0][0x388] ;  /* 0x00007100ff3377ac */ /* 0x000e620008000800 */
[----:B------:R-:W1:Y:S06]  /*5f10*/  LDCU UR50, c[0x0][0x384] ;  /* 0x00007080ff3277ac */ /* 0x000e6c0008000800 */
[----:B------:R-:W1:Y:S01]  /*5f20*/  LDC.64 R94, c[0x0][0xb10] ;  /* 0x0002c400ff5e7b82 */ /* 0x000e620000000a00 */
[----:B------:R-:W1:Y:S01]  /*5f30*/  LDCU.64 UR38, c[0x0][0x888] ;  /* 0x00011100ff2677ac */ /* 0x000e620008000a00 */
[----:B------:R-:W1:Y:S06]  /*5f40*/  LDCU.64 UR44, c[0x0][0x8c0] ;  /* 0x00011800ff2c77ac */ /* 0x000e6c0008000a00 */
[----:B------:R-:W1:Y:S01]  /*5f50*/  LDC.64 R38, c[0x0][0xb18] ;  /* 0x0002c600ff267b82 */ /* 0x000e620000000a00 */
[----:B------:R-:W-:-:S07]  /*5f60*/  UIADD3 UR48, UPT, UPT, UR49, 0x300, URZ ;  /* 0x0000030031307890 */ /* 0x000fce000fffe0ff */
[----:B------:R-:W1:Y:S08]  /*5f70*/  LDC.64 R90, c[0x0][0x888] ;  /* 0x00022200ff5a7b82 */ /* 0x000e700000000a00 */
[----:B------:R-:W1:Y:S01]  /*5f80*/  LDC.64 R36, c[0x0][0xb28] ;  /* 0x0002ca00ff247b82 */ /* 0x000e620000000a00 */
[----:B----4-:R-:W-:-:S07]  /*5f90*/  IMAD.IADD R85, R0, 0x1, R85 ;  /* 0x0000000100557824 */ /* 0x010fce00078e0255 */
[----:B------:R-:W4:Y:S08]  /*5fa0*/  LDC.64 R92, c[0x0][0x890] ;  /* 0x00022400ff5c7b82 */ /* 0x000f300000000a00 */
[----:B------:R-:W1:Y:S08]  /*5fb0*/  LDC.64 R88, c[0x0][0x8b0] ;  /* 0x00022c00ff587b82 */ /* 0x000e700000000a00 */
[----:B------:R-:W1:Y:S08]  /*5fc0*/  LDC.64 R86, c[0x0][0x8a8] ;  /* 0x00022a00ff567b82 */ /* 0x000e700000000a00 */
[----:B--23--:R-:W1:Y:S02]  /*5fd0*/  LDC R100, c[0x0][0x374] ;  /* 0x0000dd00ff647b82 */ /* 0x00ce640000000800 */
.L_x_146:
[----:B------:R-:W-:Y:S02]  /*5fe0*/  LEA R0, R116, UR49, 0x3 ;  /* 0x0000003174007c11 */ /* 0x000fe4000f8e18ff */
[----:B------:R-:W-:Y:S02]  /*5ff0*/  SHF.L.U32 R2, R108, 0x1f, RZ ;  /* 0x0000001f6c027819 */ /* 0x000fe400000006ff */
[----:B------:R-:W-:Y:S02]  /*6000*/  LEA R16, R116, UR49, 0x4 ;  /* 0x0000003174107c11 */ /* 0x000fe4000f8e20ff */
[----:B------:R-:W2:Y:S02]  /*6010*/  SYNCS.PHASECHK.TRANS64.TRYWAIT P0, [R0+URZ+0x1d0], R2 ;  /* 0x0001d002000075a7 */ /* 0x000ea400080011ff */
[----:B-12---:R-:W-:Y:S05]  /*6020*/  @!P0 BRA `(.L_x_120) ;  /* 0x0000003800d88947 */ /* 0x006fea0003800000 */
.L_x_229:
[----:B------:R-:W3:Y:S01]  /*6030*/  LDC.64 R10, c[0x0][0xb10] ;  /* 0x0002c400ff0a7b82 */ /* 0x000ee20000000a00 */
[----:B------:R-:W4:Y:S01]  /*6040*/  LDS.128 R16, [R16+0x260] ;  /* 0x0002600010107984 */ /* 0x000f220000000c00 */
[----:B-1----:R-:W-:Y:S01]  /*6050*/  ISETP.NE.AND P1, PT, R41, 0x1, PT ;  /* 0x000000012900780c */ /* 0x002fe20003f25270 */
[----:B--2---:R-:W-:Y:S01]  /*6060*/  VIADD R0, R0, 0x1e0 ;  /* 0x000001e000007836 */ /* 0x004fe20000000000 */
[----:B------:R-:W-:Y:S04]  /*6070*/  ISETP.GE.AND P0, PT, R40, 0x1, PT ;  /* 0x000000012800780c */ /* 0x000fe80003f06270 */
[----:B------:R-:W1:Y:S01]  /*6080*/  LDC.64 R8, c[0x0][0xb18] ;  /* 0x0002c600ff087b82 */ /* 0x000e620000000a00 */
[----:B------:R-:W-:Y:S01]  /*6090*/  PRMT R0, RZ, 0x654, R0 ;  /* 0x00000654ff007816 */ /* 0x000fe20000000000 */
[----:B------:R-:W-:Y:S01]  /*60a0*/  @!PT LDS RZ, [RZ] ;  /* 0x00000000fffff984 */ /* 0x000fe20000000800 */
[----:B------:R-:W-:Y:S01]  /*60b0*/  @!PT LDS RZ, [RZ] ;  /* 0x00000000fffff984 */ /* 0x000fe20000000800 */
[----:B------:R-:W-:Y:S01]  /*60c0*/  @!PT LDS RZ, [RZ] ;  /* 0x00000000fffff984 */ /* 0x000fe20000000800 */
[----:B------:R-:W-:Y:S01]  /*60d0*/  @!PT LDS RZ, [RZ] ;  /* 0x00000000fffff984 */ /* 0x000fe20000000800 */
[----:B------:R2:W-:Y:S06]  /*60e0*/  MEMBAR.ALL.CTA ;  /* 0x0000000000007992 */ /* 0x0005ec0000008000 */
[----:B--2---:R-:W2:Y:S01]  /*60f0*/  FENCE.VIEW.ASYNC.S ;  /* 0x00000000000073c6 */ /* 0x004ea20000000000 */
[----:B------:R-:W1:Y:S08]  /*6100*/  @!P1 LDC R12, c[0x0][0xb20] ;  /* 0x0002c800ff0c9b82 */ /* 0x000e700000000800 */
[----:B------:R-:W1:Y:S01]  /*6110*/  @!P1 LDC R7, c[0x0][0xb0c] ;  /* 0x0002c300ff079b82 */ /* 0x000e620000000800 */
[----:B--2---:R2:W-:Y:S01]  /*6120*/  SYNCS.ARRIVE.TRANS64.RED.A1T0 RZ, [R0+URZ], RZ ;  /* 0x000000ff00ff79a7 */ /* 0x0045e200081004ff */
[----:B----4-:R-:W-:Y:S04]  /*6130*/  LOP3.LUT P4, RZ, R18, 0x1, RZ, 0xc0, !PT ;  /* 0x0000000112ff7812 */ /* 0x010fe8000788c0ff */
[----:B------:R-:W-:Y:S09]  /*6140*/  P2R R114, PR, RZ, 0x10 ;  /* 0x00000010ff727803 */ /* 0x000ff20000000000 */
[----:B------:R-:W-:Y:S02]  /*6150*/  @P4 MOV R44, R16 ;  /* 0x00000010002c4202 */ /* 0x000fe40000000f00 */
[----:B------:R-:W-:Y:S01]  /*6160*/  @P4 LOP3.LUT R43, R17, 0xffff, RZ, 0xc0, !PT ;  /* 0x0000ffff112b4812 */ /* 0x000fe200078ec0ff */
[----:B--23--:R-:W-:Y:S06]  /*6170*/  @!P0 BRA `(.L_x_121) ;  /* 0x0000000000a48947 */ /* 0x00cfec0003800000 */
[----:B------:R-:W-:Y:S01]  /*6180*/  IMAD.HI.U32 R0, R100, R39, RZ ;  /* 0x0000002764007227 */ /* 0x000fe200078e00ff */
[----:B------:R-:W-:Y:S02]  /*6190*/  ISETP.NE.AND P0, PT, R38, 0x1, PT ;  /* 0x000000012600780c */ /* 0x000fe40003f05270 */
[----:B------:R-:W-:Y:S01]  /*61a0*/  ISETP.NE.AND P2, PT, R40, 0x1, PT ;  /* 0x000000012800780c */ /* 0x000fe20003f45270 */
[----:B------:R-:W-:Y:S01]  /*61b0*/  IMAD.HI.U32 R4, R101, R94, RZ ;  /* 0x0000005e65047227 */ /* 0x000fe200078e00ff */
[----:B------:R-:W-:Y:S02]  /*61c0*/  SHF.R.U32.HI R0, RZ, R99, R0 ;  /* 0x00000063ff007219 */ /* 0x000fe40000011600 */
[----:B------:R-:W-:Y:S01]  /*61d0*/  ISETP.NE.AND P3, PT, R42, 0x1, PT ;  /* 0x000000012a00780c */ /* 0x000fe20003f65270 */
[----:B------:R-:W-:Y:S01]  /*61e0*/  IMAD.HI.U32 R6, R43, R39, RZ ;  /* 0x000000272b067227 */ /* 0x000fe200078e00ff */
[-C--:B------:R-:W-:Y:S02]  /*61f0*/  SHF.R.U32.HI R4, RZ, R95.reuse, R4 ;  /* 0x0000005fff047219 */ /* 0x080fe40000011604 */
[----:B------:R-:W-:Y:S01]  /*6200*/  SEL R0, R100, R0, !P0 ;  /* 0x0000000064007207 */ /* 0x000fe20004000000 */
[----:B------:R-:W-:Y:S01]  /*6210*/  IMAD.HI.U32 R5, R44, R94, RZ ;  /* 0x0000005e2c057227 */ /* 0x000fe200078e00ff */
[----:B------:R-:W-:Y:S03]  /*6220*/  SEL R4, R101, R4, !P3 ;  /* 0x0000000465047207 */ /* 0x000fe60005800000 */
[-C--:B------:R-:W-:Y:S01]  /*6230*/  IMAD.HI.U32 R3, R0, R36.reuse, RZ ;  /* 0x0000002400037227 */ /* 0x080fe200078e00ff */
[----:B------:R-:W-:Y:S03]  /*6240*/  SHF.R.U32.HI R5, RZ, R95, R5 ;  /* 0x0000005fff057219 */ /* 0x000fe60000011605 */
[----:B------:R-:W-:Y:S01]  /*6250*/  IMAD.HI.U32 R2, R4, R36, RZ ;  /* 0x0000002404027227 */ /* 0x000fe200078e00ff */
[----:B------:R-:W-:Y:S02]  /*6260*/  @P2 SHF.R.U32.HI R0, RZ, R37, R3 ;  /* 0x00000025ff002219 */ /* 0x000fe40000011603 */
[----:B------:R-:W-:Y:S02]  /*6270*/  SHF.R.U32.HI R3, RZ, R99, R6 ;  /* 0x00000063ff037219 */ /* 0x000fe40000011606 */
[----:B------:R-:W-:Y:S01]  /*6280*/  @P2 SHF.R.U32.HI R4, RZ, R37, R2 ;  /* 0x00000025ff042219 */ /* 0x000fe20000011602 */
[----:B------:R-:W-:Y:S01]  /*6290*/  IMAD R0, R40, R0, RZ ;  /* 0x0000000028007224 */ /* 0x000fe200078e02ff */
[----:B------:R-:W-:Y:S02]  /*62a0*/  SEL R3, R43, R3, !P0 ;  /* 0x000000032b037207 */ /* 0x000fe40004000000 */
[----:B------:R-:W-:Y:S01]  /*62b0*/  SEL R2, R44, R5, !P3 ;  /* 0x000000052c027207 */ /* 0x000fe20005800000 */
[----:B------:R-:W-:Y:S01]  /*62c0*/  IMAD R5, R40, R4, RZ ;  /* 0x0000000428057224 */ /* 0x000fe200078e02ff */
[C---:B------:R-:W-:Y:S01]  /*62d0*/  ISETP.GE.AND P0, PT, R3.reuse, R0, PT ;  /* 0x000000000300720c */ /* 0x040fe20003f06270 */
[C---:B------:R-:W-:Y:S03]  /*62e0*/  IMAD.HI.U32 R0, R3.reuse, R36, RZ ;  /* 0x0000002403007227 */ /* 0x040fe600078e00ff */
[C---:B------:R-:W-:Y:S02]  /*62f0*/  ISETP.GE.OR P0, PT, R2.reuse, R5, P0 ;  /* 0x000000050200720c */ /* 0x040fe40000706670 */
[----:B------:R-:W-:Y:S04]  /*6300*/  SHF.R.U32.HI R0, RZ, R37, R0 ;  /* 0x00000025ff007219 */ /* 0x000fe80000011600 */
[C---:B------:R-:W-:Y:S05]  /*6310*/  SEL R6, R3.reuse, R0, !P2 ;  /* 0x0000000003067207 */ /* 0x040fea0005000000 */
        /* <DEDUP_REMOVED lines=14> */
[----:B------:R-:W-:Y:S07]  /*6400*/  IMAD R43, R3, R38, R43 ;  /* 0x00000026032b7224 */ /* 0x000fee00078e022b */
.L_x_121:
[----:B-1----:R-:W-:Y:S01]  /*6410*/  @!P1 ISETP.NE.AND P0, PT, R8, 0x1, PT ;  /* 0x000000010800980c */ /* 0x002fe20003f05270 */
[----:B------:R-:W-:Y:S01]  /*6420*/  @!P1 IMAD.HI.U32 R0, R44, R10, RZ ;  /* 0x0000000a2c009227 */ /* 0x000fe200078e00ff */
[----:B------:R-:W-:Y:S01]  /*6430*/  @!P1 ISETP.NE.AND P2, PT, R7, 0x1, PT ;  /* 0x000000010700980c */ /* 0x000fe20003f45270 */
[----:B------:R-:W-:Y:S01]  /*6440*/  ULOP3.LUT UP0, URZ, UR48, 0x90, URZ, 0xc0, !UPT ;  /* 0x0000009030ff7892 */ /* 0x000fe2000f80c0ff */
[----:B------:R-:W-:Y:S01]  /*6450*/  R2UR UR42, R14 ;  /* 0x000000000e2a72ca */ /* 0x000fe200000e0000 */
[----:B------:R-:W-:Y:S01]  /*6460*/  @!P1 IMAD.HI.U32 R2, R43, R9, RZ ;  /* 0x000000092b029227 */ /* 0x000fe200078e00ff */
[----:B------:R-:W-:Y:S02]  /*6470*/  @!P1 SHF.R.U32.HI R0, RZ, R11, R0 ;  /* 0x0000000bff009219 */ /* 0x000fe40000011600 */
[----:B------:R-:W-:Y:S01]  /*6480*/  R2UR UR41, R15 ;  /* 0x000000000f2972ca */ /* 0x000fe200000e0000 */
[----:B------:R-:W-:Y:S01]  /*6490*/  VIADD R116, R116, 0x1 ;  /* 0x0000000174747836 */ /* 0x000fe20000000000 */
[----:B------:R-:W-:Y:S02]  /*64a0*/  @!P1 SHF.R.U32.HI R2, RZ, R12, R2 ;  /* 0x0000000cff029219 */ /* 0x000fe40000011602 */
[----:B------:R-:W-:Y:S02]  /*64b0*/  @!P1 SEL R3, R44, R0, !P2 ;  /* 0x000000002c039207 */ /* 0x000fe40005000000 */
[----:B------:R-:W-:Y:S02]  /*64c0*/  @!P1 SEL R2, R43, R2, !P0 ;  /* 0x000000022b029207 */ /* 0x000fe40004000000 */
[----:B------:R-:W-:Y:S01]  /*64d0*/  @P4 SHF.R.U32.HI R105, RZ, 0x10, R17 ;  /* 0x00000010ff694819 */ /* 0x000fe20000011611 */
[----:B------:R-:W-:Y:S02]  /*64e0*/  USHF.L.U32 UR42, UR42, 0x6, URZ ;  /* 0x000000062a2a7899 */ /* 0x000fe400080006ff */
[----:B------:R-:W-:Y:S02]  /*64f0*/  @!P1 IMAD.IADD R0, R2, 0x1, -R3 ;  /* 0x0000000102009824 */ /* 0x000fe400078e0a03 */
[----:B------:R-:W-:Y:S01]  /*6500*/  @!P1 IMAD.IADD R2, R3, 0x1, -R2 ;  /* 0x0000000103029824 */ /* 0x000fe200078e0a02 */
[----:B------:R-:W-:Y:S01]  /*6510*/  USHF.L.U32 UR41, UR41, 0x7, URZ ;  /* 0x0000000729297899 */ /* 0x000fe200080006ff */
[----:B------:R-:W-:Y:S02]  /*6520*/  @!P1 IMAD R44, R0, R7, R44 ;  /* 0x00000007002c9224 */ /* 0x000fe400078e022c */
[----:B------:R-:W-:Y:S01]  /*6530*/  @!P1 IMAD R43, R2, R8, R43 ;  /* 0x00000008022b9224 */ /* 0x000fe200078e022b */
[----:B------:R-:W-:Y:S08]  /*6540*/  BRA.U !UP0, `(.L_x_122) ;  /* 0x0000000108407547 */ /* 0x000ff0000b800000 */
[----:B------:R-:W1:Y:S01]  /*6550*/  LDCU.64 UR8, c[0x4][0x80] ;  /* 0x01001000ff0877ac */ /* 0x000e620008000a00 */
[----:B------:R-:W-:Y:S01]  /*6560*/  MOV R3, 0x0 ;  /* 0x0000000000037802 */ /* 0x000fe20000000f00 */
[----:B------:R-:W-:Y:S02]  /*6570*/  HFMA2 R12, -RZ, RZ, 0, 5.9604644775390625e-08 ;  /* 0x00000001ff0c7431 */ /* 0x000fe400000001ff */
[----:B------:R-:W-:Y:S02]  /*6580*/  IMAD.MOV.U32 R8, RZ, RZ, 0x70 ;  /* 0x00000070ff087424 */ /* 0x000fe400078e00ff */
[----:B------:R-:W-:Y:S01]  /*6590*/  IMAD.MOV.U32 R13, RZ, RZ, RZ ;  /* 0x000000ffff0d7224 */ /* 0x000fe200078e00ff */
[----:B------:R-:W2:Y:S01]  /*65a0*/  LDCU.64 UR6, c[0x4][0x88] ;  /* 0x01001100ff0677ac */ /* 0x000ea20008000a00 */
[----:B------:R-:W3:Y:S01]  /*65b0*/  LDC.64 R2, c[0x4][R3] ;  /* 0x0100000003027b82 */ /* 0x000ee20000000a00 */
[----:B------:R-:W4:Y:S01]  /*65c0*/  LDCU.64 UR4, c[0x4][0x8] ;  /* 0x01000100ff0477ac */ /* 0x000f220008000a00 */
[----:B-1----:R-:W-:Y:S01]  /*65d0*/  MOV R5, UR9 ;  /* 0x0000000900057c02 */ /* 0x002fe20008000f00 */
[----:B------:R-:W-:Y:S01]  /*65e0*/  IMAD.U32 R4, RZ, RZ, UR8 ;  /* 0x00000008ff047e24 */ /* 0x000fe2000f8e00ff */
[----:B--2---:R-:W-:Y:S01]  /*65f0*/  MOV R7, UR7 ;  /* 0x0000000700077c02 */ /* 0x004fe20008000f00 */
[----:B------:R-:W-:Y:S01]  /*6600*/  IMAD.U32 R6, RZ, RZ, UR6 ;  /* 0x00000006ff067e24 */ /* 0x000fe2000f8e00ff */
[----:B----4-:R-:W-:Y:S01]  /*6610*/  MOV R11, UR5 ;  /* 0x00000005000b7c02 */ /* 0x010fe20008000f00 */
[----:B------:R-:W-:Y:S02]  /*6620*/  IMAD.U32 R10, RZ, RZ, UR4 ;  /* 0x00000004ff0a7e24 */ /* 0x000fe4000f8e00ff */
[----:B------:R-:W-:Y:S07]  /*6630*/  LEPC R20, `(.L_x_122) ;  /* 0x000000001014794e */ /* 0x000fee0000000000 */
[----:B---3-5:R-:W-:Y:S05]  /*6640*/  CALL.ABS.NOINC R2 ;  /* 0x0000000002007343 */ /* 0x028fea0003c00000 */
.L_x_122:
[----:B------:R-:W-:Y:S01]  /*6650*/  LOP3.LUT P0, RZ, R112, 0x90, RZ, 0xc0, !PT ;  /* 0x0000009070ff7812 */ /* 0x000fe2000780c0ff */
[----:B------:R-:W-:Y:S11]  /*6660*/  BSSY.RECONVERGENT B6, `(.L_x_123) ;  /* 0x0000013000067945 */ /* 0x000ff60003800200 */
[----:B------:R-:W-:Y:S01]  /*6670*/  @!UPT UIADD3 URZ, UPT, UPT, URZ, URZ, URZ ;  /* 0x000000fffffff290 */ /* 0x000fe2000fffe0ff */
[----:B------:R-:W-:Y:S05]  /*6680*/  @!P0 BRA `(.L_x_124) ;  /* 0x0000000000408947 */ /* 0x000fea0003800000 */
        /* <DEDUP_REMOVED lines=16> */
.L_x_124:
[----:B------:R-:W-:Y:S05]  /*6790*/  BSYNC.RECONVERGENT B6 ;  /* 0x0000000000067941 */ /* 0x000fea0003800200 */
.L_x_123:
[C---:B------:R-:W-:Y:S02]  /*67a0*/  ISETP.NE.U32.AND P2, PT, R92.reuse, RZ, PT ;  /* 0x000000ff5c00720c */ /* 0x040fe40003f45070 */
[----:B------:R-:W-:Y:S02]  /*67b0*/  ISETP.NE.U32.AND P3, PT, RZ, UR38, PT ;  /* 0x00000026ff007c0c */ /* 0x000fe4000bf65070 */
[C---:B------:R-:W-:Y:S02]  /*67c0*/  ISETP.NE.AND.EX P2, PT, R93.reuse, RZ, PT, P2 ;  /* 0x000000ff5d00720c */ /* 0x040fe40003f45320 */
[----:B------:R-:W-:Y:S02]  /*67d0*/  ISETP.NE.U32.AND P4, PT, R92, RZ, PT ;  /* 0x000000ff5c00720c */ /* 0x000fe40003f85070 */
[----:B------:R-:W-:Y:S02]  /*67e0*/  ISETP.NE.AND.EX P3, PT, RZ, UR39, PT, P3 ;  /* 0x00000027ff007c0c */ /* 0x000fe4000bf65330 */
[----:B------:R-:W-:Y:S02]  /*67f0*/  ISETP.NE.U32.AND P1, PT, R88, RZ, PT ;  /* 0x000000ff5800720c */ /* 0x000fe40003f25070 */
[----:B------:R-:W-:Y:S02]  /*6800*/  ISETP.NE.U32.AND P0, PT, RZ, UR38, PT ;  /* 0x00000026ff007c0c */ /* 0x000fe4000bf05070 */
[----:B------:R-:W-:Y:S03]  /*6810*/  ISETP.NE.AND.EX P4, PT, R93, RZ, P3, P4 ;  /* 0x000000ff5d00720c */ /* 0x000fe60001f85340 */
[----:B------:R-:W-:Y:S10]  /*6820*/  @!P2 BRA `(.L_x_125) ;  /* 0x00000000002ca947 */ /* 0x000ff40003800000 */
[----:B------:R-:W-:Y:S01]  /*6830*/  ISETP.NE.U32.AND P3, PT, R90, RZ, PT ;  /* 0x000000ff5a00720c */ /* 0x000fe20003f65070 */
[----:B------:R-:W-:Y:S03]  /*6840*/  IMAD.MOV.U32 R98, RZ, RZ, 0x1 ;  /* 0x00000001ff627424 */ /* 0x000fe600078e00ff */
[----:B------:R-:W-:Y:S11]  /*6850*/  ISETP.NE.AND.EX P3, PT, R91, RZ, PT, P3 ;  /* 0x000000ff5b00720c */ /* 0x000ff60003f65330 */
[----:B------:R-:W-:Y:S02]  /*6860*/  @!UPT UIADD3 URZ, UPT, UPT, URZ, URZ, URZ ;  /* 0x000000fffffff290 */ /* 0x000fe4000fffe0ff */
[----:B------:R-:W1:Y:S01]  /*6870*/  @P3 LDC.64 R2, c[0x0][0x888] ;  /* 0x00022200ff023b82 */ /* 0x000e620000000a00 */
[----:B------:R-:W-:Y:S04]  /*6880*/  @P3 IMAD R0, R92, UR36, RZ ;  /* 0x000000245c003c24 */ /* 0x000fe8000f8e02ff */
[----:B-1----:R-:W-:Y:S04]  /*6890*/  @P3 IMAD.WIDE R2, R0, 0x4, R2 ;  /* 0x0000000400023825 */ /* 0x002fe800078e0202 */
[----:B------:R-:W-:Y:S01]  /*68a0*/  HFMA2 R0, -RZ, RZ, 0, 5.9604644775390625e-08 ;  /* 0x00000001ff007431 */ /* 0x000fe200000001ff */
[----:B-----5:R1:W5:Y:S04]  /*68b0*/  @P3 LDG.E R46, desc[UR46][R2.64] ;  /* 0x0000002e022e3981 */ /* 0x020368000c1e1900 */
[----:B------:R-:W-:Y:S01]  /*68c0*/  @!P3 PRMT R98, R0, 0x7610, R98 ;  /* 0x000076100062b816 */ /* 0x000fe20000000062 */
[----:B-1----:R-:W2:Y:S06]  /*68d0*/  @!P3 LDC R46, c[0x0][0x880] ;  /* 0x00022000ff2ebb82 */ /* 0x002eac0000000800 */
.L_x_125:
[----:B------:R-:W-:Y:S02]  /*68e0*/  ISETP.NE.AND.EX P1, PT, R89, RZ, PT, P1 ;  /* 0x000000ff5900720c */ /* 0x000fe40003f25310 */
[----:B------:R-:W-:Y:S02]  /*68f0*/  PLOP3.LUT P3, PT, PT, PT, PT, 0x8, 0x80 ;  /* 0x000000000080781c */ /* 0x000fe40003f6e170 */
[----:B------:R-:W-:Y:S02]  /*6900*/  ISETP.NE.AND.EX P0, PT, RZ, UR39, PT, P0 ;  /* 0x00000027ff007c0c */ /* 0x000fe4000bf05300 */
[----:B------:R-:W-:Y:S07]  /*6910*/  @!P4 PLOP3.LUT P3, PT, P2, PT, PT, 0x80, 0x8 ;  /* 0x000000000008c81c */ /* 0x000fee000176f070 */
[----:B------:R-:W-:Y:S06]  /*6920*/  @!P1 BRA `(.L_x_126) ;  /* 0x0000000000209947 */ /* 0x000fec0003800000 */
[----:B------:R-:W-:Y:S04]  /*6930*/  ISETP.NE.U32.AND P1, PT, R86, RZ, PT ;  /* 0x000000ff5600720c */ /* 0x000fe80003f25070 */
[----:B------:R-:W-:Y:S11]  /*6940*/  ISETP.NE.AND.EX P1, PT, R87, RZ, PT, P1 ;  /* 0x000000ff5700720c */ /* 0x000ff60003f25310 */
[----:B------:R-:W-:Y:S02]  /*6950*/  @!UPT UIADD3 URZ, UPT, UPT, URZ, URZ, URZ ;  /* 0x000000fffffff290 */ /* 0x000fe4000fffe0ff */
[----:B------:R-:W1:Y:S01]  /*6960*/  @P1 LDC.64 R2, c[0x0][0x8a8] ;  /* 0x00022a00ff021b82 */ /* 0x000e620000000a00 */
[----:B------:R-:W-:Y:S04]  /*6970*/  @P1 IMAD R0, R88, UR36, RZ ;  /* 0x0000002458001c24 */ /* 0x000fe8000f8e02ff */
[----:B-1----:R-:W-:Y:S05]  /*6980*/  @P1 IMAD.WIDE R2, R0, 0x4, R2 ;  /* 0x0000000400021825 */ /* 0x002fea00078e0202 */
[----:B-----5:R1:W5:Y:S02]  /*6990*/  @P1 LDG.E R45, desc[UR46][R2.64] ;  /* 0x0000002e022d1981 */ /* 0x020364000c1e1900 */
[----:B-1----:R-:W3:Y:S02]  /*69a0*/  @!P1 LDC R45, c[0x0][0x8a0] ;  /* 0x00022800ff2d9b82 */ /* 0x002ee40000000800 */
.L_x_126:
[----:B--2--5:R-:W-:Y:S01]  /*69b0*/  FSETP.NEU.AND P1, PT, R46, RZ, PT ;  /* 0x000000ff2e00720b */ /* 0x024fe20003f2d000 */
[----:B------:R-:W1:Y:S01]  /*69c0*/  LDCU UR4, c[0x0][0x8c8] ;  /* 0x00011900ff0477ac */ /* 0x000e620008000800 */
[----:B------:R-:W-:Y:S02]  /*69d0*/  SEL R0, RZ, 0xffffffff, P0 ;  /* 0xffffffffff007807 */ /* 0x000fe40000000000 */
[----:B------:R-:W-:Y:S01]  /*69e0*/  LOP3.LUT P0, RZ, R98, 0xff, RZ, 0xc0, !PT ;  /* 0x000000ff62ff7812 */ /* 0x000fe2000780c0ff */
[----:B------:R-:W-:Y:S01]  /*69f0*/  UISETP.NE.U32.AND UP0, UPT, UR44, URZ, UPT ;  /* 0x000000ff2c00728c */ /* 0x000fe2000bf05070 */
[----:B------:R-:W-:Y:S02]  /*6a00*/  @!P4 SEL R2, RZ, 0xffffffff, P1 ;  /* 0xffffffffff02c807 */ /* 0x000fe40000800000 */
[----:B------:R-:W-:Y:S01]  /*6a10*/  SEL R4, RZ, 0xffffffff, P1 ;  /* 0xffffffffff047807 */ /* 0x000fe20000800000 */
[----:B------:R-:W-:Y:S01]  /*6a20*/  UISETP.NE.AND.EX UP0, UPT, UR45, URZ, UPT, UP0 ;  /* 0x000000ff2d00728c */ /* 0x000fe2000bf05300 */
[C---:B------:R-:W-:Y:S02]  /*6a30*/  @P3 SEL R2, R0.reuse, R2, !P0 ;  /* 0x0000000200023207 */ /* 0x040fe40004000000 */
[----:B------:R-:W-:Y:S02]  /*6a40*/  @P2 SEL R4, R0, R4, !P0 ;  /* 0x0000000400042207 */ /* 0x000fe40004000000 */
[----:B------:R-:W-:Y:S02]  /*6a50*/  @!P4 LOP3.LUT R2, R2, 0x1, RZ, 0xc0, !PT ;  /* 0x000000010202c812 */ /* 0x000fe400078ec0ff */
[----:B------:R-:W-:Y:S02]  /*6a60*/  LEA R0, R107, UR49, 0x3 ;  /* 0x000000316b007c11 */ /* 0x000fe4000f8e18ff */
[----:B------:R-:W-:Y:S01]  /*6a70*/  ISETP.NE.U32.OR P5, PT, R2, 0x1, P4 ;  /* 0x000000010200780c */ /* 0x000fe200027a5470 */
[----:B-1----:R-:W-:Y:S03]  /*6a80*/  IMAD.U32 R2, RZ, RZ, UR4 ;  /* 0x00000004ff027e24 */ /* 0x002fe6000f8e00ff */
[----:B------:R-:W-:Y:S09]  /*6a90*/  P2R R16, PR, RZ, 0x20 ;  /* 0x00000020ff107803 */ /* 0x000ff20000000000 */
[----:B------:R-:W-:Y:S01]  /*6aa0*/  @P5 SHF.L.U32 R5, R106, 0x1f, RZ ;  /* 0x0000001f6a055819 */ /* 0x000fe200000006ff */
[----:B------:R-:W-:Y:S06]  /*6ab0*/  BRA.U !UP0, `(.L_x_127) ;  /* 0x0000000108507547 */ /* 0x000fec000b800000 */
[----:B------:R-:W-:Y:S02]  /*6ac0*/  VIADD R2, R111, UR41 ;  /* 0x000000296f027c36 */ /* 0x000fe40008000000 */
[----:B------:R-:W-:Y:S02]  /*6ad0*/  VIADD R3, R110, UR42 ;  /* 0x0000002a6e037c36 */ /* 0x000fe40008000000 */
[----:B------:R-:W-:Y:S01]  /*6ae0*/  IMAD.U32 R6, RZ, RZ, UR42 ;  /* 0x0000002aff067e24 */ /* 0x000fe2000f8e00ff */
[----:B------:R-:W-:Y:S04]  /*6af0*/  ISETP.GE.AND P1, PT, R2, UR51, PT ;  /* 0x0000003302007c0c */ /* 0x000fe8000bf26270 */
[----:B------:R-:W-:Y:S11]  /*6b00*/  ISETP.GE.OR P1, PT, R3, UR50, P1 ;  /* 0x0000003203007c0c */ /* 0x000ff60008f26670 */
[----:B------:R-:W-:Y:S02]  /*6b10*/  @!UPT UIADD3 URZ, UPT, UPT, URZ, URZ, URZ ;  /* 0x000000fffffff290 */ /* 0x000fe4000fffe0ff */
[----:B------:R-:W-:Y:S01]  /*6b20*/  @!P1 IADD3 R8, P0, PT, R110, UR42, RZ ;  /* 0x0000002a6e089c10 */ /* 0x000fe2000ff1e0ff */
[----:B------:R-:W1:Y:S01]  /*6b30*/  @!P1 LDC.64 R2, c[0x0][0x8d0] ;  /* 0x00023400ff029b82 */ /* 0x000e620000000a00 */
[----:B------:R-:W-:Y:S02]  /*6b40*/  VOTEU.ALL UP0, P1 ;  /* 0x0000000000ff7886 */ /* 0x000fe40000800000 */
[----:B------:R-:W-:Y:S03]  /*6b50*/  @!P1 LEA.HI.X.SX32 R9, R6, RZ, 0x1, P0 ;  /* 0x000000ff06099211 */ /* 0x000fe600000f0eff */
[----:B------:R-:W-:Y:S06]  /*6b60*/  @!UP0 USHF.R.S32.HI UR4, URZ, 0x1f, UR36 ;  /* 0x0000001fff048899 */ /* 0x000fec0008011424 */
[C---:B-1----:R-:W-:Y:S02]  /*6b70*/  @!P1 IMAD R6, R2.reuse, UR4, RZ ;  /* 0x0000000402069c24 */ /* 0x042fe4000f8e02ff */
[----:B------:R-:W-:Y:S04]  /*6b80*/  @!P1 IMAD.WIDE.U32 R8, R2, UR36, R8 ;  /* 0x0000002402089c25 */ /* 0x000fe8000f8e0008 */
[----:B------:R-:W-:Y:S01]  /*6b90*/  @!P1 IMAD R6, R3, UR36, R6 ;  /* 0x0000002403069c24 */ /* 0x000fe2000f8e0206 */
[----:B------:R-:W-:Y:S04]  /*6ba0*/  @!P1 IADD3 R2, P0, PT, R8, UR44, RZ ;  /* 0x0000002c08029c10 */ /* 0x000fe8000ff1e0ff */
[--C-:B------:R-:W-:Y:S02]  /*6bb0*/  @!P1 IADD3.X R3, PT, PT, R9, UR45, R6.reuse, P0, !PT ;  /* 0x0000002d09039c10 */ /* 0x100fe400087fe406 */
[----:B------:R-:W-:Y:S06]  /*6bc0*/  PRMT R6, RZ, 0x7610, R6 ;  /* 0x00007610ff067816 */ /* 0x000fec0000000006 */
[----:B------:R-:W2:Y:S02]  /*6bd0*/  @!P1 LDG.E.U8 R6, desc[UR46][R2.64] ;  /* 0x0000002e02069981 */ /* 0x000ea4000c1e1100 */
[----:B--2---:R-:W-:Y:S05]  /*6be0*/  F2FP.F16.E4M3.UNPACK_B R2, R6 ;  /* 0x00000006ff02723e */ /* 0x004fea00020006ff */
[----:B------:R-:W-:Y:S07]  /*6bf0*/  HADD2.F32 R2, -RZ, R2.H0_H0 ;  /* 0x20000002ff027230 */ /* 0x000fee0000004100 */
.L_x_127:
[----:B------:R1:W2:Y:S01]  /*6c00*/  @P5 SYNCS.PHASECHK.TRANS64.TRYWAIT P0, [R0+URZ+0x1a0], R5 ;  /* 0x0001a005000055a7 */ /* 0x0002a200080011ff */
[----:B------:R-:W-:Y:S01]  /*6c10*/  LEA R115, R84, UR49, 0x3 ;  /* 0x0000003154737c11 */ /* 0x000fe2000f8e18ff */
[----:B------:R-:W-:Y:S01]  /*6c20*/  BSSY B1, `(.L_x_128) ;  /* 0x0000033000017945 */ /* 0x000fe20003800000 */
[----:B------:R-:W-:Y:S01]  /*6c30*/  LOP3.LUT R4, R4, 0x1, RZ, 0xc0, !PT ;  /* 0x0000000104047812 */ /* 0x000fe200078ec0ff */
[----:B------:R-:W-:Y:S01]  /*6c40*/  IMAD.MOV.U32 R74, RZ, RZ, 0x1 ;  /* 0x00000001ff4a7424 */ /* 0x000fe200078e00ff */
[----:B------:R-:W-:Y:S01]  /*6c50*/  CS2R R82, SRZ ;  /* 0x0000000000527805 */ /* 0x000fe2000001ff00 */
[----:B------:R-:W-:Y:S01]  /*6c60*/  IMAD R73, R84, 0x40, R85 ;  /* 0x0000004054497824 */ /* 0x000fe200078e0255 */
[----:B------:R-:W-:Y:S02]  /*6c70*/  ISETP.NE.U32.AND P3, PT, R4, 0x1, PT ;  /* 0x000000010400780c */ /* 0x000fe40003f65070 */
[----:B------:R-:W-:Y:S02]  /*6c80*/  CS2R R80, SRZ ;  /* 0x0000000000507805 */ /* 0x000fe4000001ff00 */
[----:B------:R-:W-:Y:S02]  /*6c90*/  CS2R R78, SRZ ;  /* 0x00000000004e7805 */ /* 0x000fe4000001ff00 */
[----:B------:R-:W-:Y:S02]  /*6ca0*/  CS2R R76, SRZ ;  /* 0x00000000004c7805 */ /* 0x000fe4000001ff00 */
[----:B------:R-:W-:Y:S02]  /*6cb0*/  P2R R75, PR, RZ, 0x8 ;  /* 0x00000008ff4b7803 */ /* 0x000fe40000000000 */
[----:B-1----:R-:W-:Y:S04]  /*6cc0*/  SHF.L.U32 R5, R109, 0x1f, RZ ;  /* 0x0000001f6d057819 */ /* 0x002fe800000006ff */
[----:B------:R1:W4:Y:S01]  /*6cd0*/  SYNCS.PHASECHK.TRANS64.TRYWAIT P2, [R115+URZ+0x1f0], R5 ;  /* 0x0001f005730075a7 */ /* 0x00032200080411ff */
[----:B--2---:R-:W-:Y:S01]  /*6ce0*/  @P5 SEL R74, RZ, 0x1, !P0 ;  /* 0x00000001ff4a5807 */ /* 0x004fe20004000000 */
[----:B-1----:R-:W-:Y:S06]  /*6cf0*/  @!P5 BRA `(.L_x_129) ;  /* 0x000000000094d947 */ /* 0x002fec0003800000 */
[----:B------:R-:W-:Y:S01]  /*6d00*/  @P3 IMAD R6, R107, 0x1000, R102 ;  /* 0x000010006b063824 */ /* 0x000fe200078e0266 */
[----:B------:R-:W-:Y:S01]  /*6d10*/  LOP3.LUT P1, RZ, R103, 0x80, RZ, 0xc0, !PT ;  /* 0x0000008067ff7812 */ /* 0x000fe2000782c0ff */
[----:B------:R-:W-:Y:S01]  /*6d20*/  BSSY B0, `(.L_x_130) ;  /* 0x0000010000007945 */ /* 0x000fe20003800000 */
[----:B------:R-:W-:Y:S01]  /*6d30*/  PLOP3.LUT P0, PT, PT, PT, PT, 0x8, 0x80 ;  /* 0x000000000080781c */ /* 0x000fe20003f0e170 */
[----:B------:R-:W-:Y:S01]  /*6d40*/  @P3 VIADD R4, R6, UR49 ;  /* 0x0000003106043c36 */ /* 0x000fe20008000000 */
[----:B------:R-:W-:Y:S02]  /*6d50*/  @P3 PLOP3.LUT P0, PT, P1, PT, PT, 0x80, 0x8 ;  /* 0x000000000008381c */ /* 0x000fe40000f0f070 */
[----:B------:R-:W-:Y:S02]  /*6d60*/  CS2R R78, SRZ ;  /* 0x00000000004e7805 */ /* 0x000fe4000001ff00 */
[----:B------:R-:W-:Y:S01]  /*6d70*/  ISETP.NE.AND P1, PT, R74, RZ, PT ;  /* 0x000000ff4a00720c */ /* 0x000fe20003f25270 */
[C---:B------:R-:W-:Y:S01]  /*6d80*/  @P3 VIADD R3, R4.reuse, 0x300 ;  /* 0x0000030004033836 */ /* 0x040fe20000000000 */
[----:B------:R-:W-:Y:S01]  /*6d90*/  CS2R R76, SRZ ;  /* 0x00000000004c7805 */ /* 0x000fe2000001ff00 */
[----:B------:R-:W-:Y:S01]  /*6da0*/  @P3 VIADD R4, R4, 0x310 ;  /* 0x0000031004043836 */ /* 0x000fe20000000000 */
[----:B------:R-:W-:Y:S02]  /*6db0*/  CS2R R82, SRZ ;  /* 0x0000000000527805 */ /* 0x000fe4000001ff00 */
[----:B------:R-:W-:Y:S03]  /*6dc0*/  CS2R R80, SRZ ;  /* 0x0000000000507805 */ /* 0x000fe6000001ff00 */
[----:B------:R-:W-:Y:S04]  /*6dd0*/  @P0 VIADD R4, R3, 0xfffffff0 ;  /* 0xfffffff003040836 */ /* 0x000fe80000000000 */
[----:B------:R-:W-:Y:S05]  /*6de0*/  @P1 BRA `(.L_x_131) ;  /* 0x00000000000c1947 */ /* 0x000fea0003800000 */
[----:B------:R-:W-:Y:S04]  /*6df0*/  SHF.L.U32 R3, R106, 0x1f, RZ ;  /* 0x0000001f6a037819 */ /* 0x000fe800000006ff */
[----:B------:R-:W1:Y:S02]  /*6e00*/  SYNCS.PHASECHK.TRANS64.TRYWAIT P0, [R0+URZ+0x1a0], R3 ;  /* 0x0001a003000075a7 */ /* 0x000e6400080011ff */
[----:B-1----:R-:W-:Y:S05]  /*6e10*/  @!P0 BRA `(.L_x_132) ;  /* 0x0000002c00708947 */ /* 0x002fea0003800000 */
.L_x_131:
[----:B------:R-:W-:Y:S05]  /*6e20*/  BSYNC B0 ;  /* 0x0000000000007941 */ /* 0x000fea0003800000 */
.L_x_130:
[----:B------:R-:W-:Y:S01]  /*6e30*/  ISETP.NE.AND P0, PT, R75, RZ, PT ;  /* 0x000000ff4b00720c */ /* 0x000fe20003f05270 */
[----:B-1----:R-:W-:Y:S02]  /*6e40*/  VIADD R3, R0, 0x1b0 ;  /* 0x000001b000037836 */ /* 0x002fe40000000000 */
[----:B------:R-:W-:Y:S02]  /*6e50*/  IMAD.U32 R0, RZ, RZ, UR37 ;  /* 0x00000025ff007e24 */ /* 0x000fe4000f8e00ff */
[----:B------:R-:W-:Y:S03]  /*6e60*/  VIADD R107, R107, 0x1 ;  /* 0x000000016b6b7836 */ /* 0x000fe60000000000 */
[----:B------:R-:W-:Y:S05]  /*6e70*/  PRMT R0, R0, 0x654, R3 ;  /* 0x0000065400007816 */ /* 0x000fea0000000003 */
[----:B------:R1:W2:Y:S04]  /*6e80*/  @P0 LDS.128 R76, [R6+UR49+0x300] ;  /* 0x00030031064c0984 */ /* 0x0002a80008000c00 */
[----:B------:R1:W1:Y:S01]  /*6e90*/  @P0 LDS.128 R80, [R4] ;  /* 0x0000000004500984 */ /* 0x0002620000000c00 */
[C---:B------:R-:W-:Y:S01]  /*6ea0*/  ISETP.NE.AND P0, PT, R107.reuse, 0x2, PT ;  /* 0x000000026b00780c */ /* 0x040fe20003f05270 */
[----:B------:R-:W-:Y:S01]  /*6eb0*/  @!PT LDS RZ, [RZ] ;  /* 0x00000000fffff984 */ /* 0x000fe20000000800 */
[----:B------:R-:W-:Y:S01]  /*6ec0*/  @!PT LDS RZ, [RZ] ;  /* 0x00000000fffff984 */ /* 0x000fe20000000800 */
[----:B------:R-:W-:Y:S01]  /*6ed0*/  @!PT LDS RZ, [RZ] ;  /* 0x00000000fffff984 */ /* 0x000fe20000000800 */
[----:B------:R-:W-:Y:S01]  /*6ee0*/  @!PT LDS RZ, [RZ] ;  /* 0x00000000fffff984 */ /* 0x000fe20000000800 */
[----:B------:R5:W-:Y:S06]  /*6ef0*/  MEMBAR.ALL.CTA ;  /* 0x0000000000007992 */ /* 0x000bec0000008000 */
[----:B-----5:R-:W5:Y:S01]  /*6f00*/  FENCE.VIEW.ASYNC.S ;  /* 0x00000000000073c6 */ /* 0x020f620000000000 */
[----:B------:R-:W-:Y:S01]  /*6f10*/  SEL R107, R107, RZ, P0 ;  /* 0x000000ff6b6b7207 */ /* 0x000fe20000000000 */
[----:B-----5:R5:W-:Y:S02]  /*6f20*/  SYNCS.ARRIVE.TRANS64.RED.A1T0 RZ, [R0+URZ], RZ ;  /* 0x000000ff00ff79a7 */ /* 0x020be400081004ff */
[----:B-----5:R-:W-:Y:S04]  /*6f30*/  SEL R0, RZ, 0x1, P0 ;  /* 0x00000001ff007807 */ /* 0x020fe80000000000 */
[----:B--2---:R-:W-:Y:S02]  /*6f40*/  LOP3.LUT R106, R106, R0, RZ, 0x3c, !PT ;  /* 0x000000006a6a7212 */ /* 0x004fe400078e3cff */
.L_x_129:
[----:B------:R-:W-:Y:S05]  /*6f50*/  BSYNC B1 ;  /* 0x0000000000017941 */ /* 0x000fea0003800000 */
.L_x_128:
[----:B------:R-:W-:Y:S04]  /*6f60*/  SHF.R.U32.HI R0, RZ, 0x15, R73 ;  /* 0x00000015ff007819 */ /* 0x000fe80000011649 */
[----:B------:R-:W-:Y:S01]  /*6f70*/  LOP3.LUT P0, RZ, R0, 0x3, R104, 0x48, !PT ;  /* 0x0000000300ff7812 */ /* 0x000fe20007804868 */
[----:B------:R-:W-:Y:S01]  /*6f80*/  @!UPT UIADD3 URZ, UPT, UPT, URZ, URZ, URZ ;  /* 0x000000fffffff290 */ /* 0x000fe2000fffe0ff */
[----:B----4-:R-:W-:Y:S11]  /*6f90*/  @P2 BRA `(.L_x_133) ;  /* 0x0000000000082947 */ /* 0x010ff60003800000 */
[----:B------:R-:W2:Y:S02]  /*6fa0*/  SYNCS.PHASECHK.TRANS64.TRYWAIT P1, [R115+URZ+0x1f0], R5 ;  /* 0x0001f005730075a7 */ /* 0x000ea400080211ff */
[----:B--2---:R-:W-:Y:S05]  /*6fb0*/  @!P1 BRA `(.L_x_134) ;  /* 0x0000002c001c9947 */ /* 0x004fea0003800000 */
.L_x_133:
[----:B------:R-:W-:Y:S05]  /*6fc0*/  @!P0 BRA `(.L_x_135) ;  /* 0x0000000000408947 */ /* 0x000fea0003800000 */
[----:B------:R-:W2:Y:S01]  /*6fd0*/  LDCU.64 UR8, c[0x4][0x70] ;  /* 0x01000e00ff0877ac */ /* 0x000ea20008000a00 */
[----:B------:R-:W-:Y:S01]  /*6fe0*/  MOV R15, 0x0 ;  /* 0x00000000000f7802 */ /* 0x000fe20000000f00 */
[----:B------:R-:W-:Y:S02]  /*6ff0*/  HFMA2 R12, -RZ, RZ, 0, 5.9604644775390625e-08 ;  /* 0x00000001ff0c7431 */ /* 0x000fe400000001ff */
[----:B------:R-:W-:Y:S02]  /*7000*/  IMAD.MOV.U32 R8, RZ, RZ, 0x192 ;  /* 0x00000192ff087424 */ /* 0x000fe400078e00ff */
[----:B------:R-:W-:Y:S01]  /*7010*/  IMAD.MOV.U32 R13, RZ, RZ, RZ ;  /* 0x000000ffff0d7224 */ /* 0x000fe200078e00ff */
[----:B------:R-:W4:Y:S01]  /*7020*/  LDCU.64 UR6, c[0x4][0x78] ;  /* 0x01000f00ff0677ac */ /* 0x000f220008000a00 */
[----:B------:R-:W3:Y:S01]  /*7030*/  LDC.64 R14, c[0x4][R15] ;  /* 0x010000000f0e7b82 */ /* 0x000ee20000000a00 */
[----:B------:R-:W5:Y:S01]  /*7040*/  LDCU.64 UR4, c[0x4][0x10] ;  /* 0x01000200ff0477ac */ /* 0x000f620008000a00 */
[----:B--2---:R-:W-:Y:S01]  /*7050*/  MOV R5, UR9 ;  /* 0x0000000900057c02 */ /* 0x004fe20008000f00 */
[----:B-1----:R-:W-:Y:S01]  /*7060*/  IMAD.U32 R4, RZ, RZ, UR8 ;  /* 0x00000008ff047e24 */ /* 0x002fe2000f8e00ff */
[----:B----4-:R-:W-:Y:S01]  /*7070*/  MOV R7, UR7 ;  /* 0x0000000700077c02 */ /* 0x010fe20008000f00 */
[----:B------:R-:W-:Y:S01]  /*7080*/  IMAD.U32 R6, RZ, RZ, UR6 ;  /* 0x00000006ff067e24 */ /* 0x000fe2000f8e00ff */
[----:B-----5:R-:W-:Y:S01]  /*7090*/  MOV R11, UR5 ;  /* 0x00000005000b7c02 */ /* 0x020fe20008000f00 */
[----:B------:R-:W-:Y:S02]  /*70a0*/  IMAD.U32 R10, RZ, RZ, UR4 ;  /* 0x00000004ff0a7e24 */ /* 0x000fe4000f8e00ff */
[----:B------:R-:W-:Y:S07]  /*70b0*/  LEPC R20, `(.L_x_135) ;  /* 0x000000001014794e */ /* 0x000fee0000000000 */
[----:B---3--:R-:W-:Y:S05]  /*70c0*/  CALL.ABS.NOINC R14 ;  /* 0x000000000e007343 */ /* 0x008fea0003c00000 */
.L_x_135:
[----:B-1----:R-:W-:Y:S01]  /*70d0*/  F2FP.F16.E4M3.UNPACK_B R4, R77 ;  /* 0x0000004dff04723e */ /* 0x002fe200020006ff */
[----:B------:R-:W-:Y:S05]  /*70e0*/  WARPSYNC.ALL ;  /* 0x0000000000007948 */ /* 0x000fea0003800000 */
[----:B------:R-:W-:Y:S01]  /*70f0*/  R2UR UR4, R73 ;  /* 0x00000000490472ca */ /* 0x000fe200000e0000 */
[--C-:B------:R-:W-:Y:S01]  /*7100*/  HADD2.F32 R51, -RZ, R4.reuse.H0_H0 ;  /* 0x20000004ff337230 */ /* 0x100fe20000004100 */
[----:B------:R-:W-:Y:S01]  /*7110*/  ISETP.NE.AND P6, PT, R16, RZ, PT ;  /* 0x000000ff1000720c */ /* 0x000fe20003fc5270 */
[----:B------:R-:W-:Y:S01]  /*7120*/  HADD2.F32 R52, -RZ, R4.H1_H1 ;  /* 0x30000004ff347230 */ /* 0x000fe20000004100 */
[-C--:B------:R-:W-:Y:S01]  /*7130*/  F2FP.F16.E4M3.UNPACK_B R0, R76.reuse.H1 ;  /* 0x0000004cff00723e */ /* 0x080fe200030006ff */
[----:B------:R-:W-:Y:S01]  /*7140*/  BSSY.RECONVERGENT B0, `(.L_x_136) ;  /* 0x000009e000007945 */ /* 0x000fe20003800200 */
[----:B------:R-:W-:Y:S02]  /*7150*/  F2FP.F16.E4M3.UNPACK_B R3, R76 ;  /* 0x0000004cff03723e */ /* 0x000fe400020006ff */
[----:B------:R-:W-:Y:S01]  /*7160*/  F2FP.F16.E4M3.UNPACK_B R60, R79 ;  /* 0x0000004fff3c723e */ /* 0x000fe200020006ff */
[--C-:B------:R-:W-:Y:S01]  /*7170*/  HADD2.F32 R49, -RZ, R0.reuse.H0_H0 ;  /* 0x20000000ff317230 */ /* 0x100fe20000004100 */
[----:B------:R-:W-:Y:S01]  /*7180*/  F2FP.F16.E4M3.UNPACK_B R68, R81 ;  /* 0x00000051ff44723e */ /* 0x000fe200020006ff */
[----:B------:R-:W-:Y:S01]  /*7190*/  HADD2.F32 R50, -RZ, R0.H1_H1 ;  /* 0x30000000ff327230 */ /* 0x000fe20000004100 */
[-C--:B------:R-:W-:Y:S01]  /*71a0*/  F2FP.F16.E4M3.UNPACK_B R0, R78.reuse ;  /* 0x0000004eff00723e */ /* 0x080fe200020006ff */
[----:B--2---:R-:W3:Y:S01]  /*71b0*/  LDTM.x32 R4, tmem[UR4] ;  /* 0x00000004000479ee */ /* 0x004ee200082c0000 */
[----:B------:R-:W-:Y:S01]  /*71c0*/  LOP3.LUT P5, RZ, R103, 0x80, RZ, 0xc0, !PT ;  /* 0x0000008067ff7812 */ /* 0x000fe200078ac0ff */
[--C-:B------:R-:W-:Y:S01]  /*71d0*/  HADD2.F32 R47, -RZ, R3.reuse.H0_H0 ;  /* 0x20000003ff2f7230 */ /* 0x100fe20000004100 */
[----:B------:R-:W-:Y:S01]  /*71e0*/  IADD3 R117, PT, PT, R102, UR49, RZ ;  /* 0x0000003166757c10 */ /* 0x000fe2000fffe0ff */
[----:B------:R-:W-:Y:S01]  /*71f0*/  HADD2.F32 R48, -RZ, R3.H1_H1 ;  /* 0x30000003ff307230 */ /* 0x000fe20000004100 */
[----:B------:R-:W-:Y:S01]  /*7200*/  F2FP.F16.E4M3.UNPACK_B R3, R77.H1 ;  /* 0x0000004dff03723e */ /* 0x000fe200030006ff */
[--C-:B------:R-:W-:Y:S01]  /*7210*/  HADD2.F32 R55, -RZ, R0.reuse.H0_H0 ;  /* 0x20000000ff377230 */ /* 0x100fe20000004100 */
[----:B------:R-:W-:Y:S01]  /*7220*/  ISETP.NE.AND P0, PT, R113, RZ, PT ;  /* 0x000000ff7100720c */ /* 0x000fe20003f05270 */
[----:B------:R-:W-:Y:S01]  /*7230*/  HADD2.F32 R56, -RZ, R0.H1_H1 ;  /* 0x30000000ff387230 */ /* 0x000fe20000004100 */
[----:B------:R-:W-:Y:S01]  /*7240*/  F2FP.F16.E4M3.UNPACK_B R0, R79.H1 ;  /* 0x0000004fff00723e */ /* 0x000fe200030006ff */
[--C-:B------:R-:W-:Y:S02]  /*7250*/  HADD2.F32 R53, -RZ, R3.reuse.H0_H0 ;  /* 0x20000003ff357230 */ /* 0x100fe40000004100 */
[----:B------:R-:W-:Y:S01]  /*7260*/  HADD2.F32 R54, -RZ, R3.H1_H1 ;  /* 0x30000003ff367230 */ /* 0x000fe20000004100 */
[----:B------:R-:W-:Y:S01]  /*7270*/  F2FP.F16.E4M3.UNPACK_B R3, R78.H1 ;  /* 0x0000004eff03723e */ /* 0x000fe200030006ff */
[--C-:B------:R-:W-:Y:S02]  /*7280*/  HADD2.F32 R61, -RZ, R0.reuse.H0_H0 ;  /* 0x20000000ff3d7230 */ /* 0x100fe40000004100 */
[----:B------:R-:W-:Y:S01]  /*7290*/  HADD2.F32 R62, -RZ, R0.H1_H1 ;  /* 0x30000000ff3e7230 */ /* 0x000fe20000004100 */
[-C--:B------:R-:W-:Y:S01]  /*72a0*/  F2FP.F16.E4M3.UNPACK_B R0, R80.reuse.H1 ;  /* 0x00000050ff00723e */ /* 0x080fe200030006ff */
[--C-:B------:R-:W-:Y:S02]  /*72b0*/  HADD2.F32 R57, -RZ, R3.reuse.H0_H0 ;  /* 0x20000003ff397230 */ /* 0x100fe40000004100 */
[----:B------:R-:W-:Y:S01]  /*72c0*/  HADD2.F32 R58, -RZ, R3.H1_H1 ;  /* 0x30000003ff3a7230 */ /* 0x000fe20000004100 */
[----:B------:R-:W-:Y:S01]  /*72d0*/  F2FP.F16.E4M3.UNPACK_B R3, R80 ;  /* 0x00000050ff03723e */ /* 0x000fe200020006ff */
[--C-:B------:R-:W-:Y:S02]  /*72e0*/  HADD2.F32 R65, -RZ, R0.reuse.H0_H0 ;  /* 0x20000000ff417230 */ /* 0x100fe40000004100 */
[----:B------:R-:W-:Y:S01]  /*72f0*/  HADD2.F32 R66, -RZ, R0.H1_H1 ;  /* 0x30000000ff427230 */ /* 0x000fe20000004100 */
[----:B------:R-:W-:Y:S01]  /*7300*/  F2FP.F16.E4M3.UNPACK_B R0, R82 ;  /* 0x00000052ff00723e */ /* 0x000fe200020006ff */
[--C-:B------:R-:W-:Y:S02]  /*7310*/  HADD2.F32 R63, -RZ, R3.reuse.H0_H0 ;  /* 0x20000003ff3f7230 */ /* 0x100fe40000004100 */
[----:B------:R-:W-:Y:S01]  /*7320*/  HADD2.F32 R64, -RZ, R3.H1_H1 ;  /* 0x30000003ff407230 */ /* 0x000fe20000004100 */
[----:B------:R-:W-:Y:S01]  /*7330*/  F2FP.F16.E4M3.UNPACK_B R3, R81.H1 ;  /* 0x00000051ff03723e */ /* 0x000fe200030006ff */
[--C-:B------:R-:W-:Y:S02]  /*7340*/  HADD2.F32 R71, -RZ, R0.reuse.H0_H0 ;  /* 0x20000000ff477230 */ /* 0x100fe40000004100 */
[----:B------:R-:W-:Y:S02]  /*7350*/  HADD2.F32 R72, -RZ, R0.H1_H1 ;  /* 0x30000000ff487230 */ /* 0x000fe40000004100 */
[C-C-:B---3--:R-:W-:Y:S01]  /*7360*/  FFMA R0, R45.reuse, R4, R2.reuse ;  /* 0x000000042d007223 */ /* 0x148fe20000000002 */
[--C-:B------:R-:W-:Y:S02]  /*7370*/  HADD2.F32 R69, -RZ, R3.reuse.H0_H0 ;  /* 0x20000003ff457230 */ /* 0x100fe40000004100 */
[----:B------:R-:W-:Y:S02]  /*7380*/  HADD2.F32 R70, -RZ, R3.H1_H1 ;  /* 0x30000003ff467230 */ /* 0x000fe40000004100 */
[C-C-:B------:R-:W-:Y:S01]  /*7390*/  FFMA R3, R45.reuse, R5, R2.reuse ;  /* 0x000000052d037223 */ /* 0x140fe20000000002 */
[--C-:B------:R-:W-:Y:S02]  /*73a0*/  HADD2.F32 R59, -RZ, R60.reuse.H0_H0 ;  /* 0x2000003cff3b7230 */ /* 0x100fe40000004100 */
[C-C-:B------:R-:W-:Y:S01]  /*73b0*/  FFMA R6, R45.reuse, R6, R2.reuse ;  /* 0x000000062d067223 */ /* 0x140fe20000000002 */
[----:B------:R-:W-:Y:S02]  /*73c0*/  HADD2.F32 R60, -RZ, R60.H1_H1 ;  /* 0x3000003cff3c7230 */ /* 0x000fe40000004100 */
[C-C-:B------:R-:W-:Y:S01]  /*73d0*/  FFMA R7, R45.reuse, R7, R2.reuse ;  /* 0x000000072d077223 */ /* 0x140fe20000000002 */
[C-C-:B------:R-:W-:Y:S01]  /*73e0*/  FFMA R4, R45.reuse, R8, R2.reuse ;  /* 0x000000082d047223 */ /* 0x140fe20000000002 */
[C-C-:B------:R-:W-:Y:S01]  /*73f0*/  FFMA R5, R45.reuse, R9, R2.reuse ;  /* 0x000000092d057223 */ /* 0x140fe20000000002 */
[C-C-:B------:R-:W-:Y:S01]  /*7400*/  FFMA R10, R45.reuse, R10, R2.reuse ;  /* 0x0000000a2d0a7223 */ /* 0x140fe20000000002 */
[C-C-:B------:R-:W-:Y:S01]  /*7410*/  FFMA R11, R45.reuse, R11, R2.reuse ;  /* 0x0000000b2d0b7223 */ /* 0x140fe20000000002 */
[C-C-:B------:R-:W-:Y:S01]  /*7420*/  FFMA R8, R45.reuse, R12, R2.reuse ;  /* 0x0000000c2d087223 */ /* 0x140fe20000000002 */
        /* <DEDUP_REMOVED lines=23> */
[----:B------:R-:W-:Y:S01]  /*75a0*/  F2FP.F16.E4M3.UNPACK_B R33, R82.H1 ;  /* 0x00000052ff21723e */ /* 0x000fe200030006ff */
[C-C-:B------:R-:W-:Y:S01]  /*75b0*/  FFMA R34, R45.reuse, R34, R2.reuse ;  /* 0x000000222d227223 */ /* 0x140fe20000000002 */
[----:B------:R-:W-:Y:S01]  /*75c0*/  FFMA R35, R45, R35, R2 ;  /* 0x000000232d237223 */ /* 0x000fe20000000002 */
[C---:B------:R-:W-:Y:S01]  /*75d0*/  FFMA R0, R46.reuse, R47, R0 ;  /* 0x0000002f2e007223 */ /* 0x040fe20000000000 */
[C---:B------:R-:W-:Y:S01]  /*75e0*/  FFMA R3, R46.reuse, R48, R3 ;  /* 0x000000302e037223 */ /* 0x040fe20000000003 */
[----:B------:R-:W-:Y:S01]  /*75f0*/  F2FP.F16.E4M3.UNPACK_B R48, R83 ;  /* 0x00000053ff30723e */ /* 0x000fe200020006ff */
[C---:B------:R-:W-:Y:S01]  /*7600*/  FFMA R6, R46.reuse, R49, R6 ;  /* 0x000000312e067223 */ /* 0x040fe20000000006 */
[C---:B------:R-:W-:Y:S01]  /*7610*/  FFMA R7, R46.reuse, R50, R7 ;  /* 0x000000322e077223 */ /* 0x040fe20000000007 */
[C---:B------:R-:W-:Y:S01]  /*7620*/  FFMA R4, R46.reuse, R51, R4 ;  /* 0x000000332e047223 */ /* 0x040fe20000000004 */
[C---:B------:R-:W-:Y:S01]  /*7630*/  FFMA R5, R46.reuse, R52, R5 ;  /* 0x000000342e057223 */ /* 0x040fe20000000005 */
[C---:B------:R-:W-:Y:S01]  /*7640*/  FFMA R10, R46.reuse, R53, R10 ;  /* 0x000000352e0a7223 */ /* 0x040fe2000000000a */
[C---:B------:R-:W-:Y:S01]  /*7650*/  FFMA R11, R46.reuse, R54, R11 ;  /* 0x000000362e0b7223 */ /* 0x040fe2000000000b */
[----:B------:R-:W-:Y:S01]  /*7660*/  F2FP.SATFINITE.E4M3.F32.PACK_AB_MERGE_C R49, R7, R6, RZ ;  /* 0x000000060731723e */ /* 0x000fe200048070ff */
[C---:B------:R-:W-:Y:S01]  /*7670*/  FFMA R8, R46.reuse, R55, R8 ;  /* 0x000000372e087223 */ /* 0x040fe20000000008 */
[----:B------:R-:W-:Y:S01]  /*7680*/  F2FP.F16.E4M3.UNPACK_B R7, R83.H1 ;  /* 0x00000053ff07723e */ /* 0x000fe200030006ff */
[C---:B------:R-:W-:Y:S01]  /*7690*/  FFMA R9, R46.reuse, R56, R9 ;  /* 0x000000382e097223 */ /* 0x040fe20000000009 */
[----:B------:R-:W-:Y:S01]  /*76a0*/  F2FP.SATFINITE.E4M3.F32.PACK_AB_MERGE_C R10, R11, R10, RZ ;  /* 0x0000000a0b0a723e */ /* 0x000fe200048070ff */
[C---:B------:R-:W-:Y:S01]  /*76b0*/  FFMA R14, R46.reuse, R57, R14 ;  /* 0x000000392e0e7223 */ /* 0x040fe2000000000e */
[----:B------:R-:W-:Y:S01]  /*76c0*/  F2FP.SATFINITE.E4M3.F32.PACK_AB_MERGE_C R52, R3, R0, R49 ;  /* 0x000000000334723e */ /* 0x000fe20004807031 */
[C---:B------:R-:W-:Y:S01]  /*76d0*/  FFMA R15, R46.reuse, R58, R15 ;  /* 0x0000003a2e0f7223 */ /* 0x040fe2000000000f */
[----:B------:R-:W-:Y:S01]  /*76e0*/  F2FP.SATFINITE.E4M3.F32.PACK_AB_MERGE_C R53, R5, R4, R10 ;  /* 0x000000040535723e */ /* 0x000fe2000480700a */
[C---:B------:R-:W-:Y:S01]  /*76f0*/  FFMA R12, R46.reuse, R59, R12 ;  /* 0x0000003b2e0c7223 */ /* 0x040fe2000000000c */
[----:B------:R-:W-:Y:S01]  /*7700*/  MOV R0, 0x10 ;  /* 0x0000001000007802 */ /* 0x000fe20000000f00 */
[C---:B------:R-:W-:Y:S01]  /*7710*/  FFMA R13, R46.reuse, R60, R13 ;  /* 0x0000003c2e0d7223 */ /* 0x040fe2000000000d */
[----:B------:R-:W-:Y:S01]  /*7720*/  F2FP.SATFINITE.E4M3.F32.PACK_AB_MERGE_C R14, R15, R14, RZ ;  /* 0x0000000e0f0e723e */ /* 0x000fe200048070ff */
[----:B------:R-:W-:Y:S01]  /*7730*/  FFMA R18, R46, R61, R18 ;  /* 0x0000003d2e127223 */ /* 0x000fe20000000012 */
[----:B------:R-:W-:Y:S01]  /*7740*/  SEL R0, R0, 0xfffffff0, !P5 ;  /* 0xfffffff000007807 */ /* 0x000fe20006800000 */
[C---:B------:R-:W-:Y:S01]  /*7750*/  FFMA R19, R46.reuse, R62, R19 ;  /* 0x0000003e2e137223 */ /* 0x040fe20000000013 */
[C---:B------:R-:W-:Y:S01]  /*7760*/  FFMA R16, R46.reuse, R63, R16 ;  /* 0x0000003f2e107223 */ /* 0x040fe20000000010 */
[C---:B------:R-:W-:Y:S01]  /*7770*/  FFMA R17, R46.reuse, R64, R17 ;  /* 0x000000402e117223 */ /* 0x040fe20000000011 */
[C---:B------:R-:W-:Y:S01]  /*7780*/  FFMA R22, R46.reuse, R65, R22 ;  /* 0x000000412e167223 */ /* 0x040fe20000000016 */
[C---:B------:R-:W-:Y:S01]  /*7790*/  FFMA R23, R46.reuse, R66, R23 ;  /* 0x000000422e177223 */ /* 0x040fe20000000017 */
[C---:B------:R-:W-:Y:S01]  /*77a0*/  FFMA R20, R46.reuse, R67, R20 ;  /* 0x000000432e147223 */ /* 0x040fe20000000014 */
[C---:B------:R-:W-:Y:S01]  /*77b0*/  FFMA R21, R46.reuse, R68, R21 ;  /* 0x000000442e157223 */ /* 0x040fe20000000015 */
[--C-:B------:R-:W-:Y:S02]  /*77c0*/  HADD2.F32 R32, -RZ, R33.reuse.H0_H0 ;  /* 0x20000021ff207230 */ /* 0x100fe40000004100 */
[C---:B------:R-:W-:Y:S01]  /*77d0*/  FFMA R26, R46.reuse, R69, R26 ;  /* 0x000000452e1a7223 */ /* 0x040fe2000000001a */
[----:B------:R-:W-:Y:S02]  /*77e0*/  HADD2.F32 R33, -RZ, R33.H1_H1 ;  /* 0x30000021ff217230 */ /* 0x000fe40000004100 */
        /* <DEDUP_REMOVED lines=9> */
[----:B------:R-:W-:Y:S01]  /*7880*/  F2FP.SATFINITE.E4M3.F32.PACK_AB_MERGE_C R18, R19, R18, RZ ;  /* 0x000000121312723e */ /* 0x000fe200048070ff */
[C---:B------:R-:W-:Y:S01]  /*7890*/  FFMA R28, R46.reuse, R47, R28 ;  /* 0x0000002f2e1c7223 */ /* 0x040fe2000000001c */
[C---:B------:R-:W-:Y:S01]  /*78a0*/  FFMA R29, R46.reuse, R48, R29 ;  /* 0x000000302e1d7223 */ /* 0x040fe2000000001d */
[C---:B------:R-:W-:Y:S01]  /*78b0*/  FFMA R34, R46.reuse, R6, R34 ;  /* 0x000000062e227223 */ /* 0x040fe20000000022 */
[----:B------:R-:W-:Y:S01]  /*78c0*/  FFMA R35, R46, R7, R35 ;  /* 0x000000072e237223 */ /* 0x000fe20000000023 */
[----:B------:R-:W-:Y:S02]  /*78d0*/  F2FP.SATFINITE.E4M3.F32.PACK_AB_MERGE_C R54, R9, R8, R14 ;  /* 0x000000080936723e */ /* 0x000fe4000480700e */
[----:B------:R-:W-:Y:S02]  /*78e0*/  F2FP.SATFINITE.E4M3.F32.PACK_AB_MERGE_C R55, R13, R12, R18 ;  /* 0x0000000c0d37723e */ /* 0x000fe40004807012 */
[----:B------:R-:W-:Y:S02]  /*78f0*/  F2FP.SATFINITE.E4M3.F32.PACK_AB_MERGE_C R22, R23, R22, RZ ;  /* 0x000000161716723e */ /* 0x000fe400048070ff */
[----:B------:R-:W-:Y:S01]  /*7900*/  F2FP.SATFINITE.E4M3.F32.PACK_AB_MERGE_C R26, R27, R26, RZ ;  /* 0x0000001a1b1a723e */ /* 0x000fe200048070ff */
[----:B------:R1:W-:Y:S01]  /*7910*/  STS.128 [R102+UR49+0x2300], R52 ;  /* 0x0023003466007988 */ /* 0x0003e20008000c31 */
[----:B------:R-:W-:Y:S02]  /*7920*/  F2FP.SATFINITE.E4M3.F32.PACK_AB_MERGE_C R18, R31, R30, RZ ;  /* 0x0000001e1f12723e */ /* 0x000fe400048070ff */
[----:B------:R-:W-:Y:S02]  /*7930*/  F2FP.SATFINITE.E4M3.F32.PACK_AB_MERGE_C R19, R35, R34, RZ ;  /* 0x000000222313723e */ /* 0x000fe400048070ff */
[----:B------:R-:W-:Y:S02]  /*7940*/  F2FP.SATFINITE.E4M3.F32.PACK_AB_MERGE_C R16, R17, R16, R22 ;  /* 0x000000101110723e */ /* 0x000fe40004807016 */
[----:B------:R-:W-:Y:S02]  /*7950*/  F2FP.SATFINITE.E4M3.F32.PACK_AB_MERGE_C R17, R21, R20, R26 ;  /* 0x000000141511723e */ /* 0x000fe4000480701a */
[----:B------:R-:W-:Y:S02]  /*7960*/  F2FP.SATFINITE.E4M3.F32.PACK_AB_MERGE_C R18, R25, R24, R18 ;  /* 0x000000181912723e */ /* 0x000fe40004807012 */
[----:B------:R-:W-:Y:S02]  /*7970*/  F2FP.SATFINITE.E4M3.F32.PACK_AB_MERGE_C R19, R29, R28, R19 ;  /* 0x0000001c1d13723e */ /* 0x000fe40004807013 */
[----:B------:R-:W-:Y:S02]  /*7980*/  IADD3 R117, PT, PT, R117, R0, RZ ;  /* 0x0000000075757210 */ /* 0x000fe40007ffe0ff */
[----:B------:R-:W-:Y:S02]  /*7990*/  LEA R3, R107, UR49, 0x3 ;  /* 0x000000316b037c11 */ /* 0x000fe4000f8e18ff */
[----:B------:R-:W-:Y:S01]  /*79a0*/  @P6 SHF.L.U32 R4, R106, 0x1f, RZ ;  /* 0x0000001f6a046819 */ /* 0x000fe200000006ff */
[----:B------:R1:W-:Y:S01]  /*79b0*/  STS.128 [R117+0x2300], R16 ;  /* 0x0023001075007388 */ /* 0x0003e20000000c00 */
[----:B------:R-:W-:Y:S01]  /*79c0*/  @!PT LDS RZ, [RZ] ;  /* 0x00000000fffff984 */ /* 0x000fe20000000800 */
[----:B------:R-:W-:Y:S01]  /*79d0*/  @!PT LDS RZ, [RZ] ;  /* 0x00000000fffff984 */ /* 0x000fe20000000800 */
[----:B------:R-:W-:Y:S01]  /*79e0*/  @!PT LDS RZ, [RZ] ;  /* 0x00000000fffff984 */ /* 0x000fe20000000800 */
[----:B------:R-:W-:Y:S01]  /*79f0*/  @!PT LDS RZ, [RZ] ;  /* 0x00000000fffff984 */ /* 0x000fe20000000800 */
[----:B------:R2:W-:Y:S07]  /*7a00*/  MEMBAR.ALL.CTA ;  /* 0x0000000000007992 */ /* 0x0005ee0000008000 */
[----:B--2---:R-:W2:Y:S02]  /*7a10*/  FENCE.VIEW.ASYNC.S ;  /* 0x00000000000073c6 */ /* 0x004ea40000000000 */
[----:B--2---:R-:W-:Y:S06]  /*7a20*/  BAR.SYNC.DEFER_BLOCKING 0x1, 0x80 ;  /* 0x0042000000007b1d */ /* 0x004fec0000010000 */
[----:B------:R-:W-:Y:S05]  /*7a30*/  @P0 BRA `(.L_x_137) ;  /* 0x0000000000380947 */ /* 0x000fea0003800000 */
[----:B------:R-:W-:Y:S02]  /*7a40*/  UIADD3 UR4, UPT, UPT, UR49, 0x2300, URZ ;  /* 0x0000230031047890 */ /* 0x000fe4000fffe0ff */
[----:B------:R-:W-:Y:S01]  /*7a50*/  UIADD3 UR8, UP0, UPT, UR52, 0x680, URZ ;  /* 0x0000068034087890 */ /* 0x000fe2000ff1e0ff */
[----:B------:R-:W-:Y:S01]  /*7a60*/  UMOV UR43, UR36 ;  /* 0x00000024002b7c82 */ /* 0x000fe20008000000 */
[----:B------:R-:W-:Y:S02]  /*7a70*/  UIADD3 UR5, UPT, UPT, UR41, 0x40, URZ ;  /* 0x0000004029057890 */ /* 0x000fe4000fffe0ff */
[----:B------:R-:W-:Y:S01]  /*7a80*/  MOV R112, UR4 ;  /* 0x0000000400707c02 */ /* 0x000fe20008000f00 */
[----:B------:R-:W-:Y:S02]  /*7a90*/  UIADD3.X UR9, UPT, UPT, URZ, UR53, URZ, UP0, !UPT ;  /* 0x00000035ff097290 */ /* 0x000fe400087fe4ff */
[----:B------:R-:W-:Y:S01]  /*7aa0*/  UIADD3 UR4, UPT, UPT, UR49, 0x2b00, URZ ;  /* 0x00002b0031047890 */ /* 0x000fe2000fffe0ff */
[----:B------:R-:W-:Y:S01]  /*7ab0*/  R2UR UR40, R112 ;  /* 0x00000000702872ca */ /* 0x000fe200000e0000 */
[----:B------:R-:W-:Y:S01]  /*7ac0*/  UMOV UR6, UR42 ;  /* 0x0000002a00067c82 */ /* 0x000fe20008000000 */
[----:B------:R-:W-:Y:S11]  /*7ad0*/  UMOV UR7, UR36 ;  /* 0x0000002400077c82 */ /* 0x000ff60008000000 */
[----:B------:R2:W-:Y:S01]  /*7ae0*/  UTMASTG.3D [UR40], [UR8] ;  /* 0x00000028080073b5 */ /* 0x0005e20008010000 */
[----:B------:R2:W-:Y:S01]  /*7af0*/  UTMASTG.3D [UR4], [UR8] ;  /* 0x00000004080073b5 */ /* 0x0005e20008010000 */
[----:B------:R0:W-:Y:S01]  /*7b00*/  UTMACMDFLUSH ;  /* 0x00000000000079b7 */ /* 0x0001e20000000000 */
[----:B--2---:R-:W-:Y:S04]  /*7b10*/  DEPBAR.LE SB0, 0x1 ;  /* 0x000080400000791a */ /* 0x004fe80000000000 */
.L_x_137:
[----:B------:R-:W-:Y:S05]  /*7b20*/  BSYNC.RECONVERGENT B0 ;  /* 0x0000000000007941 */ /* 0x000fea0003800200 */
.L_x_136:
[----:B------:R-:W-:Y:S06]  /*7b30*/  BAR.SYNC.DEFER_BLOCKING 0x1, 0x80 ;  /* 0x0042000000007b1d */ /* 0x000fec0000010000 */
[----:B------:R-:W2:Y:S01]  /*7b40*/  @P6 SYNCS.PHASECHK.TRANS64.TRYWAIT P0, [R3+URZ+0x1a0], R4 ;  /* 0x0001a004030065a7 */ /* 0x000ea200080011ff */
[----:B------:R-:W-:Y:S01]  /*7b50*/  BSSY B1, `(.L_x_138) ;  /* 0x0000020000017945 */ /* 0x000fe20003800000 */
[----:B--2---:R-:W-:Y:S03]  /*7b60*/  @P6 SEL R74, RZ, 0x1, !P0 ;  /* 0x00000001ff4a6807 */ /* 0x004fe60004000000 */
[----:B------:R-:W-:Y:S05]  /*7b70*/  @!P6 BRA `(.L_x_139) ;  /* 0x000000000074e947 */ /* 0x000fea0003800000 */
[----:B------:R-:W-:Y:S01]  /*7b80*/  ISETP.NE.AND P1, PT, R75, RZ, PT ;  /* 0x000000ff4b00720c */ /* 0x000fe20003f25270 */
[----:B------:R-:W-:Y:S01]  /*7b90*/  BSSY B0, `(.L_x_140) ;  /* 0x0000009000007945 */ /* 0x000fe20003800000 */
[----:B------:R-:W-:Y:S11]  /*7ba0*/  ISETP.NE.AND P0, PT, R74, RZ, PT ;  /* 0x000000ff4a00720c */ /* 0x000ff60003f05270 */
[----:B------:R-:W-:Y:S05]  /*7bb0*/  @P1 IMAD R4, R107, 0x1000, R102 ;  /* 0x000010006b041824 */ /* 0x000fea00078e0266 */
[----:B------:R-:W-:Y:S05]  /*7bc0*/  @P1 IADD3 R5, PT, PT, R4, UR49, RZ ;  /* 0x0000003104051c10 */ /* 0x000fea000fffe0ff */
[----:B------:R-:W-:Y:S01]  /*7bd0*/  @P1 IMAD.IADD R5, R5, 0x1, R0 ;  /* 0x0000000105051824 */ /* 0x000fe200078e0200 */
[----:B------:R-:W-:Y:S06]  /*7be0*/  @P0 BRA `(.L_x_141) ;  /* 0x00000000000c0947 */ /* 0x000fec0003800000 */
[----:B------:R-:W-:Y:S04]  /*7bf0*/  SHF.L.U32 R0, R106, 0x1f, RZ ;  /* 0x0000001f6a007819 */ /* 0x000fe800000006ff */
[----:B------:R-:W2:Y:S02]  /*7c00*/  SYNCS.PHASECHK.TRANS64.TRYWAIT P0, [R3+URZ+0x1a0], R0 ;  /* 0x0001a000030075a7 */ /* 0x000ea400080011ff */
[----:B--2---:R-:W-:Y:S05]  /*7c10*/  @!P0 BRA `(.L_x_142) ;  /* 0x0000002000188947 */ /* 0x004fea0003800000 */
.L_x_141:
[----:B------:R-:W-:Y:S05]  /*7c20*/  BSYNC B0 ;  /* 0x0000000000007941 */ /* 0x000fea0003800000 */
.L_x_140:
[----:B------:R-:W-:Y:S01]  /*7c30*/  ISETP.NE.AND P0, PT, R75, RZ, PT ;  /* 0x000000ff4b00720c */ /* 0x000fe20003f05270 */
[----:B--2---:R-:W-:Y:S02]  /*7c40*/  VIADD R3, R3, 0x1b0 ;  /* 0x000001b003037836 */ /* 0x004fe40000000000 */
[----:B------:R-:W-:Y:S02]  /*7c50*/  IMAD.U32 R0, RZ, RZ, UR37 ;  /* 0x00000025ff007e24 */ /* 0x000fe4000f8e00ff */
[----:B------:R-:W-:Y:S03]  /*7c60*/  VIADD R107, R107, 0x1 ;  /* 0x000000016b6b7836 */ /* 0x000fe60000000000 */
[----:B------:R-:W-:Y:S05]  /*7c70*/  PRMT R0, R0, 0x654, R3 ;  /* 0x0000065400007816 */ /* 0x000fea0000000003 */
[----:B------:R2:W3:Y:S04]  /*7c80*/  @P0 LDS.128 R76, [R4+UR49+0x300] ;  /* 0x00030031044c0984 */ /* 0x0004e80008000c00 */
[----:B------:R2:W4:Y:S01]  /*7c90*/  @P0 LDS.128 R80, [R5+0x300] ;  /* 0x0003000005500984 */ /* 0x0005220000000c00 */
        /* <DEDUP_REMOVED lines=10> */
[----:B--23--:R-:W-:Y:S02]  /*7d40*/  LOP3.LUT R106, R106, R0, RZ, 0x3c, !PT ;  /* 0x000000006a6a7212 */ /* 0x00cfe400078e3cff */
.L_x_139:
[----:B------:R-:W-:Y:S05]  /*7d50*/  BSYNC B1 ;  /* 0x0000000000017941 */ /* 0x000fea0003800000 */
.L_x_138:
[----:B------:R-:W-:Y:S05]  /*7d60*/  VIADD R0, R73, 0x20 ;  /* 0x0000002049007836 */ /* 0x000fea0000000000 */
[----:B------:R-:W-:Y:S04]  /*7d70*/  SHF.R.U32.HI R0, RZ, 0x15, R0 ;  /* 0x00000015ff007819 */ /* 0x000fe80000011600 */
[----:B------:R-:W-:Y:S11]  /*7d80*/  LOP3.LUT P0, RZ, R0, 0x3, R104, 0x48, !PT ;  /* 0x0000000300ff7812 */ /* 0x000ff60007804868 */
[----:B------:R-:W-:Y:S02]  /*7d90*/  @!UPT UIADD3 URZ, UPT, UPT, URZ, URZ, URZ ;  /* 0x000000fffffff290 */ /* 0x000fe4000fffe0ff */
[----:B------:R-:W-:Y:S05]  /*7da0*/  @!P0 BRA `(.L_x_143) ;  /* 0x0000000000408947 */ /* 0x000fea0003800000 */
[----:B------:R-:W2:Y:S01]  /*7db0*/  LDCU.64 UR8, c[0x4][0x70] ;  /* 0x01000e00ff0877ac */ /* 0x000ea20008000a00 */
[----:B------:R-:W-:Y:S01]  /*7dc0*/  MOV R15, 0x0 ;  /* 0x00000000000f7802 */ /* 0x000fe20000000f00 */
[----:B------:R-:W-:Y:S02]  /*7dd0*/  HFMA2 R12, -RZ, RZ, 0, 5.9604644775390625e-08 ;  /* 0x00000001ff0c7431 */ /* 0x000fe400000001ff */
[----:B------:R-:W-:Y:S02]  /*7de0*/  IMAD.MOV.U32 R8, RZ, RZ, 0x192 ;  /* 0x00000192ff087424 */ /* 0x000fe400078e00ff */
[----:B------:R-:W-:Y:S01]  /*7df0*/  IMAD.MOV.U32 R13, RZ, RZ, RZ ;  /* 0x000000ffff0d7224 */ /* 0x000fe200078e00ff */
[----:B------:R-:W3:Y:S01]  /*7e00*/  LDCU.64 UR6, c[0x4][0x78] ;  /* 0x01000f00ff0677ac */ /* 0x000ee20008000a00 */
[----:B------:R-:W1:Y:S01]  /*7e10*/  LDC.64 R14, c[0x4][R15] ;  /* 0x010000000f0e7b82 */ /* 0x000e620000000a00 */
[----:B------:R-:W5:Y:S01]  /*7e20*/  LDCU.64 UR4, c[0x4][0x10] ;  /* 0x01000200ff0477ac */ /* 0x000f620008000a00 */
[----:B--2---:R-:W-:Y:S01]  /*7e30*/  MOV R5, UR9 ;  /* 0x0000000900057c02 */ /* 0x004fe20008000f00 */
[----:B------:R-:W-:Y:S01]  /*7e40*/  IMAD.U32 R4, RZ, RZ, UR8 ;  /* 0x00000008ff047e24 */ /* 0x000fe2000f8e00ff */
[----:B---3--:R-:W-:Y:S01]  /*7e50*/  MOV R7, UR7 ;  /* 0x0000000700077c02 */ /* 0x008fe20008000f00 */
[----:B------:R-:W-:Y:S01]  /*7e60*/  IMAD.U32 R6, RZ, RZ, UR6 ;  /* 0x00000006ff067e24 */ /* 0x000fe2000f8e00ff */
[----:B-----5:R-:W-:Y:S01]  /*7e70*/  MOV R11, UR5 ;  /* 0x00000005000b7c02 */ /* 0x020fe20008000f00 */
[----:B------:R-:W-:Y:S02]  /*7e80*/  IMAD.U32 R10, RZ, RZ, UR4 ;  /* 0x00000004ff0a7e24 */ /* 0x000fe4000f8e00ff */
[----:B------:R-:W-:Y:S07]  /*7e90*/  LEPC R20, `(.L_x_143) ;  /* 0x000000001014794e */ /* 0x000fee0000000000 */
[----:B-1--4-:R-:W-:Y:S05]  /*7ea0*/  CALL.ABS.NOINC R14 ;  /* 0x000000000e007343 */ /* 0x012fea0003c00000 */
.L_x_143:
[----:B------:R-:W-:Y:S01]  /*7eb0*/  ISETP.NE.AND P0, PT, R113, RZ, PT ;  /* 0x000000ff7100720c */ /* 0x000fe20003f05270 */
[----:B------:R-:W-:Y:S05]  /*7ec0*/  WARPSYNC.ALL ;  /* 0x0000000000007948 */ /* 0x000fea0003800000 */
[----:B------:R-:W-:Y:S01]  /*7ed0*/  R2UR UR4, R73 ;  /* 0x00000000490472ca */ /* 0x000fe200000e0000 */
[----:B------:R-:W-:Y:S01]  /*7ee0*/  BSSY.RECONVERGENT B0, `(.L_x_144) ;  /* 0x000009f000007945 */ /* 0x000fe20003800200 */
[-C--:B------:R-:W-:Y:S02]  /*7ef0*/  F2FP.F16.E4M3.UNPACK_B R5, R76.reuse ;  /* 0x0000004cff05723e */ /* 0x080fe400020006ff */
[----:B------:R-:W-:Y:S02]  /*7f00*/  F2FP.F16.E4M3.UNPACK_B R4, R77 ;  /* 0x0000004dff04723e */ /* 0x000fe400020006ff */
[----:B------:R-:W-:Y:S01]  /*7f10*/  F2FP.F16.E4M3.UNPACK_B R76, R76.H1 ;  /* 0x0000004cff4c723e */ /* 0x000fe200030006ff */
[--C-:B------:R-:W-:Y:S01]  /*7f20*/  HADD2.F32 R47, -RZ, R5.reuse.H0_H0 ;  /* 0x20000005ff2f7230 */ /* 0x100fe20000004100 */
[----:B----4-:R-:W-:Y:S01]  /*7f30*/  F2FP.F16.E4M3.UNPACK_B R0, R83 ;  /* 0x00000053ff00723e */ /* 0x010fe200020006ff */
[----:B------:R-:W-:Y:S01]  /*7f40*/  HADD2.F32 R48, -RZ, R5.H1_H1 ;  /* 0x30000005ff307230 */ /* 0x000fe20000004100 */
[----:B------:R-:W-:Y:S01]  /*7f50*/  F2FP.F16.E4M3.UNPACK_B R3, R82 ;  /* 0x00000052ff03723e */ /* 0x000fe200020006ff */
[--C-:B------:R-:W-:Y:S01]  /*7f60*/  HADD2.F32 R51, -RZ, R4.reuse.H0_H0 ;  /* 0x20000004ff337230 */ /* 0x100fe20000004100 */
[----:B------:R-:W-:Y:S01]  /*7f70*/  F2FP.F16.E4M3.UNPACK_B R77, R77.H1 ;  /* 0x0000004dff4d723e */ /* 0x000fe200030006ff */
[----:B-1----:R-:W-:Y:S01]  /*7f80*/  HADD2.F32 R52, -RZ, R4.H1_H1 ;  /* 0x30000004ff347230 */ /* 0x002fe20000004100 */
[----:B------:R-:W-:Y:S01]  /*7f90*/  F2FP.F16.E4M3.UNPACK_B R56, R78 ;  /* 0x0000004eff38723e */ /* 0x000fe200020006ff */
[----:B------:R-:W1:Y:S01]  /*7fa0*/  LDTM.x32 R4, tmem[UR4+0x20] ;  /* 0x00002004000479ee */ /* 0x000e6200082c0000 */
[----:B------:R-:W-:Y:S01]  /*7fb0*/  NOP ;  /* 0x0000000000007918 */ /* 0x000fe20000000000 */
[----:B------:R-:W-:Y:S01]  /*7fc0*/  IADD3 R115, PT, PT, R115, 0x210, RZ ;  /* 0x0000021073737810 */ /* 0x000fe20007ffe0ff */
[----:B------:R-:W-:Y:S01]  /*7fd0*/  HADD2.F32 R75, -RZ, R0.H0_H0 ;  /* 0x20000000ff4b7230 */ /* 0x000fe20000004100 */
[----:B------:R-:W-:Y:S01]  /*7fe0*/  F2FP.F16.E4M3.UNPACK_B R60, R79 ;  /* 0x0000004fff3c723e */ /* 0x000fe200020006ff */
[--C-:B------:R-:W-:Y:S01]  /*7ff0*/  HADD2.F32 R71, -RZ, R3.reuse.H0_H0 ;  /* 0x20000003ff477230 */ /* 0x100fe20000004100 */
[----:B------:R-:W-:Y:S01]  /*8000*/  LOP3.LUT R115, R115, 0xfefffff8, RZ, 0xc0, !PT ;  /* 0xfefffff873737812 */ /* 0x000fe200078ec0ff */
[----:B------:R-:W-:Y:S01]  /*8010*/  HADD2.F32 R72, -RZ, R3.H1_H1 ;  /* 0x30000003ff487230 */ /* 0x000fe20000004100 */
[-C--:B------:R-:W-:Y:S01]  /*8020*/  F2FP.F16.E4M3.UNPACK_B R64, R80.reuse ;  /* 0x00000050ff40723e */ /* 0x080fe200020006ff */
[--C-:B------:R-:W-:Y:S01]  /*8030*/  HADD2.F32 R55, -RZ, R56.reuse.H0_H0 ;  /* 0x20000038ff377230 */ /* 0x100fe20000004100 */
[----:B-1----:R1:W-:Y:S01]  /*8040*/  SYNCS.ARRIVE.TRANS64.RED.A1T0 RZ, [R115+URZ], RZ ;  /* 0x000000ff73ff79a7 */ /* 0x0023e200081004ff */
[----:B------:R-:W-:Y:S01]  /*8050*/  HADD2.F32 R56, -RZ, R56.H1_H1 ;  /* 0x30000038ff387230 */ /* 0x000fe20000004100 */
[----:B------:R-:W-:Y:S01]  /*8060*/  F2FP.F16.E4M3.UNPACK_B R80, R80.H1 ;  /* 0x00000050ff50723e */ /* 0x000fe200030006ff */
[--C-:B------:R-:W-:Y:S01]  /*8070*/  HADD2.F32 R59, -RZ, R60.reuse.H0_H0 ;  /* 0x2000003cff3b7230 */ /* 0x100fe20000004100 */
[----:B------:R-:W-:Y:S01]  /*8080*/  F2FP.F16.E4M3.UNPACK_B R68, R81 ;  /* 0x00000051ff44723e */ /* 0x000fe200020006ff */
[----:B------:R-:W-:Y:S01]  /*8090*/  HADD2.F32 R60, -RZ, R60.H1_H1 ;  /* 0x3000003cff3c7230 */ /* 0x000fe20000004100 */
[----:B------:R-:W-:Y:S01]  /*80a0*/  F2FP.F16.E4M3.UNPACK_B R78, R78.H1 ;  /* 0x0000004eff4e723e */ /* 0x000fe200030006ff */
[--C-:B------:R-:W-:Y:S01]  /*80b0*/  HADD2.F32 R63, -RZ, R64.reuse.H0_H0 ;  /* 0x20000040ff3f7230 */ /* 0x100fe20000004100 */
[----:B------:R-:W-:Y:S01]  /*80c0*/  F2FP.F16.E4M3.UNPACK_B R79, R79.H1 ;  /* 0x0000004fff4f723e */ /* 0x000fe200030006ff */
[----:B------:R-:W-:Y:S01]  /*80d0*/  HADD2.F32 R64, -RZ, R64.H1_H1 ;  /* 0x30000040ff407230 */ /* 0x000fe20000004100 */
[----:B------:R-:W-:Y:S01]  /*80e0*/  F2FP.F16.E4M3.UNPACK_B R81, R81.H1 ;  /* 0x00000051ff51723e */ /* 0x000fe200030006ff */
[----:B------:R-:W-:Y:S01]  /*80f0*/  HADD2.F32 R66, -RZ, R80.H1_H1 ;  /* 0x30000050ff427230 */ /* 0x000fe20000004100 */
[----:B------:R-:W-:Y:S01]  /*8100*/  F2FP.F16.E4M3.UNPACK_B R82, R82.H1 ;  /* 0x00000052ff52723e */ /* 0x000fe200030006ff */
[--C-:B------:R-:W-:Y:S02]  /*8110*/  HADD2.F32 R67, -RZ, R68.reuse.H0_H0 ;  /* 0x20000044ff437230 */ /* 0x100fe40000004100 */
[C-C-:B------:R-:W-:Y:S01]  /*8120*/  FFMA R4, R45.reuse, R4, R2.reuse ;  /* 0x000000042d047223 */ /* 0x140fe20000000002 */
        /* <DEDUP_REMOVED lines=34> */
[C-C-:B------:R-:W-:Y:S01]  /*8350*/  FFMA R34, R45.reuse, R34, R2.reuse ;  /* 0x000000222d227223 */ /* 0x140fe20000000002 */
[----:B------:R-:W-:Y:S01]  /*8360*/  IADD3 R84, PT, PT, R84, 0x1, RZ ;  /* 0x0000000154547810 */ /* 0x000fe20007ffe0ff */
[----:B------:R-:W-:Y:S01]  /*8370*/  FFMA R2, R45, R35, R2 ;  /* 0x000000232d027223 */ /* 0x000fe20000000002 */
[C---:B------:R-:W-:Y:S01]  /*8380*/  FFMA R4, R46.reuse, R47, R4 ;  /* 0x0000002f2e047223 */ /* 0x040fe20000000004 */
[C---:B------:R-:W-:Y:S01]  /*8390*/  FFMA R5, R46.reuse, R48, R5 ;  /* 0x000000302e057223 */ /* 0x040fe20000000005 */
[--C-:B------:R-:W-:Y:S02]  /*83a0*/  HADD2.F32 R53, -RZ, R77.reuse.H0_H0 ;  /* 0x2000004dff357230 */ /* 0x100fe40000004100 */
[C---:B------:R-:W-:Y:S01]  /*83b0*/  FFMA R6, R46.reuse, R49, R6 ;  /* 0x000000312e067223 */ /* 0x040fe20000000006 */
[----:B------:R-:W-:Y:S02]  /*83c0*/  HADD2.F32 R54, -RZ, R77.H1_H1 ;  /* 0x3000004dff367230 */ /* 0x000fe40000004100 */
[C---:B------:R-:W-:Y:S01]  /*83d0*/  FFMA R7, R46.reuse, R50, R7 ;  /* 0x000000322e077223 */ /* 0x040fe20000000007 */
[C---:B------:R-:W-:Y:S01]  /*83e0*/  FFMA R8, R46.reuse, R51, R8 ;  /* 0x000000332e087223 */ /* 0x040fe20000000008 */
[C---:B------:R-:W-:Y:S01]  /*83f0*/  FFMA R9, R46.reuse, R52, R9 ;  /* 0x000000342e097223 */ /* 0x040fe20000000009 */
[--C-:B------:R-:W-:Y:S02]  /*8400*/  HADD2.F32 R57, -RZ, R78.reuse.H0_H0 ;  /* 0x2000004eff397230 */ /* 0x100fe40000004100 */
[C---:B------:R-:W-:Y:S01]  /*8410*/  FFMA R10, R46.reuse, R53, R10 ;  /* 0x000000352e0a7223 */ /* 0x040fe2000000000a */
[----:B------:R-:W-:Y:S01]  /*8420*/  F2FP.SATFINITE.E4M3.F32.PACK_AB_MERGE_C R6, R7, R6, RZ ;  /* 0x000000060706723e */ /* 0x000fe200048070ff */
[----:B------:R-:W-:Y:S02]  /*8430*/  HADD2.F32 R58, -RZ, R78.H1_H1 ;  /* 0x3000004eff3a7230 */ /* 0x000fe40000004100 */
[C---:B------:R-:W-:Y:S01]  /*8440*/  FFMA R11, R46.reuse, R54, R11 ;  /* 0x000000362e0b7223 */ /* 0x040fe2000000000b */
[C---:B------:R-:W-:Y:S01]  /*8450*/  FFMA R12, R46.reuse, R55, R12 ;  /* 0x000000372e0c7223 */ /* 0x040fe2000000000c */
[----:B------:R-:W-:Y:S01]  /*8460*/  F2FP.SATFINITE.E4M3.F32.PACK_AB_MERGE_C R4, R5, R4, R6 ;  /* 0x000000040504723e */ /* 0x000fe20004807006 */
[C---:B------:R-:W-:Y:S01]  /*8470*/  FFMA R13, R46.reuse, R56, R13 ;  /* 0x000000382e0d7223 */ /* 0x040fe2000000000d */
[--C-:B------:R-:W-:Y:S02]  /*8480*/  HADD2.F32 R61, -RZ, R79.reuse.H0_H0 ;  /* 0x2000004fff3d7230 */ /* 0x100fe40000004100 */
[C---:B------:R-:W-:Y:S01]  /*8490*/  FFMA R14, R46.reuse, R57, R14 ;  /* 0x000000392e0e7223 */ /* 0x040fe2000000000e */
[----:B------:R-:W-:Y:S02]  /*84a0*/  HADD2.F32 R62, -RZ, R79.H1_H1 ;  /* 0x3000004fff3e7230 */ /* 0x000fe40000004100 */
[C---:B------:R-:W-:Y:S01]  /*84b0*/  FFMA R15, R46.reuse, R58, R15 ;  /* 0x0000003a2e0f7223 */ /* 0x040fe2000000000f */
[C---:B------:R-:W-:Y:S01]  /*84c0*/  FFMA R16, R46.reuse, R59, R16 ;  /* 0x0000003b2e107223 */ /* 0x040fe20000000010 */
[C---:B------:R-:W-:Y:S01]  /*84d0*/  FFMA R17, R46.reuse, R60, R17 ;  /* 0x0000003c2e117223 */ /* 0x040fe20000000011 */
[----:B------:R-:W-:Y:S02]  /*84e0*/  HADD2.F32 R65, -RZ, R80.H0_H0 ;  /* 0x20000050ff417230 */ /* 0x000fe40000004100 */
        /* <DEDUP_REMOVED lines=20> */
[----:B------:R-:W-:Y:S01]  /*8630*/  F2FP.SATFINITE.E4M3.F32.PACK_AB_MERGE_C R10, R11, R10, RZ ;  /* 0x0000000a0b0a723e */ /* 0x000fe200048070ff */
[C---:B------:R-:W-:Y:S01]  /*8640*/  FFMA R28, R46.reuse, R75, R28 ;  /* 0x0000004b2e1c7223 */ /* 0x040fe2000000001c */
[----:B------:R-:W-:Y:S01]  /*8650*/  F2FP.SATFINITE.E4M3.F32.PACK_AB_MERGE_C R14, R15, R14, RZ ;  /* 0x0000000e0f0e723e */ /* 0x000fe200048070ff */
[C---:B------:R-:W-:Y:S01]  /*8660*/  FFMA R29, R46.reuse, R76, R29 ;  /* 0x0000004c2e1d7223 */ /* 0x040fe2000000001d */
[----:B------:R-:W-:Y:S01]  /*8670*/  F2FP.SATFINITE.E4M3.F32.PACK_AB_MERGE_C R7, R19, R18, RZ ;  /* 0x000000121307723e */ /* 0x000fe200048070ff */
[C---:B------:R-:W-:Y:S01]  /*8680*/  FFMA R34, R46.reuse, R32, R34 ;  /* 0x000000202e227223 */ /* 0x040fe20000000022 */
[----:B------:R-:W-:Y:S01]  /*8690*/  F2FP.SATFINITE.E4M3.F32.PACK_AB_MERGE_C R22, R23, R22, RZ ;  /* 0x000000161716723e */ /* 0x000fe200048070ff */
[----:B------:R-:W-:Y:S01]  /*86a0*/  FFMA R2, R46, R33, R2 ;  /* 0x000000212e027223 */ /* 0x000fe20000000002 */
[----:B------:R-:W-:Y:S02]  /*86b0*/  F2FP.SATFINITE.E4M3.F32.PACK_AB_MERGE_C R5, R9, R8, R10 ;  /* 0x000000080905723e */ /* 0x000fe4000480700a */
[----:B------:R-:W-:Y:S02]  /*86c0*/  F2FP.SATFINITE.E4M3.F32.PACK_AB_MERGE_C R6, R13, R12, R14 ;  /* 0x0000000c0d06723e */ /* 0x000fe4000480700e */
[----:B------:R-:W-:Y:S02]  /*86d0*/  F2FP.SATFINITE.E4M3.F32.PACK_AB_MERGE_C R7, R17, R16, R7 ;  /* 0x000000101107723e */ /* 0x000fe40004807007 */
[----:B------:R-:W-:Y:S02]  /*86e0*/  F2FP.SATFINITE.E4M3.F32.PACK_AB_MERGE_C R20, R21, R20, R22 ;  /* 0x000000141514723e */ /* 0x000fe40004807016 */
[----:B------:R-:W-:Y:S01]  /*86f0*/  F2FP.SATFINITE.E4M3.F32.PACK_AB_MERGE_C R21, R27, R26, RZ ;  /* 0x0000001a1b15723e */ /* 0x000fe200048070ff */
[----:B------:R1:W-:Y:S01]  /*8700*/  STS.128 [R102+UR49+0x3300], R4 ;  /* 0x0033000466007988 */ /* 0x0003e20008000c31 */
[----:B------:R-:W-:Y:S02]  /*8710*/  F2FP.SATFINITE.E4M3.F32.PACK_AB_MERGE_C R22, R31, R30, RZ ;  /* 0x0000001e1f16723e */ /* 0x000fe400048070ff */
[----:B------:R-:W-:Y:S02]  /*8720*/  F2FP.SATFINITE.E4M3.F32.PACK_AB_MERGE_C R2, R2, R34, RZ ;  /* 0x000000220202723e */ /* 0x000fe400048070ff */
[----:B------:R-:W-:Y:S02]  /*8730*/  F2FP.SATFINITE.E4M3.F32.PACK_AB_MERGE_C R21, R3, R0, R21 ;  /* 0x000000000315723e */ /* 0x000fe40004807015 */
[----:B------:R-:W-:Y:S02]  /*8740*/  F2FP.SATFINITE.E4M3.F32.PACK_AB_MERGE_C R22, R25, R24, R22 ;  /* 0x000000181916723e */ /* 0x000fe40004807016 */
[----:B------:R-:W-:Y:S05]  /*8750*/  F2FP.SATFINITE.E4M3.F32.PACK_AB_MERGE_C R23, R29, R28, R2 ;  /* 0x0000001c1d17723e */ /* 0x000fea0004807002 */
        /* <DEDUP_REMOVED lines=9> */
[----:B------:R-:W-:Y:S02]  /*87f0*/  UIADD3 UR12, UP0, UPT, UR52, 0x680, URZ ;  /* 0x00000680340c7890 */ /* 0x000fe4000ff1e0ff */
[----:B------:R-:W-:Y:S02]  /*8800*/  UIADD3 UR9, UPT, UPT, UR41, 0x20, URZ ;  /* 0x0000002029097890 */ /* 0x000fe4000fffe0ff */
[----:B------:R-:W-:Y:S02]  /*8810*/  UIADD3 UR8, UPT, UPT, UR49, 0x3300, URZ ;  /* 0x0000330031087890 */ /* 0x000fe4000fffe0ff */
[----:B------:R-:W-:Y:S01]  /*8820*/  UIADD3.X UR13, UPT, UPT, URZ, UR53, URZ, UP0, !UPT ;  /* 0x00000035ff0d7290 */ /* 0x000fe200087fe4ff */
[----:B------:R-:W-:Y:S01]  /*8830*/  UMOV UR10, UR42 ;  /* 0x0000002a000a7c82 */ /* 0x000fe20008000000 */
[----:B------:R-:W-:Y:S01]  /*8840*/  UMOV UR11, UR36 ;  /* 0x00000024000b7c82 */ /* 0x000fe20008000000 */
[----:B------:R-:W-:Y:S02]  /*8850*/  UIADD3 UR5, UPT, UPT, UR41, 0x60, URZ ;  /* 0x0000006029057890 */ /* 0x000fe4000fffe0ff */
[----:B------:R-:W-:Y:S01]  /*8860*/  UIADD3 UR4, UPT, UPT, UR49, 0x3b00, URZ ;  /* 0x00003b0031047890 */ /* 0x000fe2000fffe0ff */
[----:B------:R-:W-:Y:S03]  /*8870*/  UMOV UR6, UR42 ;  /* 0x0000002a00067c82 */ /* 0x000fe60008000000 */
[----:B------:R2:W-:Y:S01]  /*8880*/  UTMASTG.3D [UR8], [UR12] ;  /* 0x000000080c0073b5 */ /* 0x0005e20008010000 */
[----:B------:R-:W-:Y:S04]  /*8890*/  UMOV UR7, UR36 ;  /* 0x0000002400077c82 */ /* 0x000fe80008000000 */
[----:B------:R2:W-:Y:S01]  /*88a0*/  UTMASTG.3D [UR4], [UR12] ;  /* 0x000000040c0073b5 */ /* 0x0005e20008010000 */
[----:B------:R0:W-:Y:S01]  /*88b0*/  UTMACMDFLUSH ;  /* 0x00000000000079b7 */ /* 0x0001e20000000000 */
[----:B--2---:R-:W-:Y:S04]  /*88c0*/  DEPBAR.LE SB0, 0x1 ;  /* 0x000080400000791a */ /* 0x004fe80000000000 */
.L_x_145:
[----:B------:R-:W-:Y:S05]  /*88d0*/  BSYNC.RECONVERGENT B0 ;  /* 0x0000000000007941 */ /* 0x000fea0003800200 */
.L_x_144:
[----:B------:R-:W-:Y:S01]  /*88e0*/  BAR.SYNC.DEFER_BLOCKING 0x1, 0x80 ;  /* 0x0042000000007b1d */ /* 0x000fe20000010000 */
[----:B------:R-:W-:Y:S01]  /*88f0*/  ISETP.NE.AND P2, PT, R114, RZ, PT ;  /* 0x000000ff7200720c */ /* 0x000fe20003f45270 */
[----:B------:R-:W-:Y:S01]  /*8900*/  IMAD.IADD R15, R43, 0x1, R96 ;  /* 0x000000012b0f7824 */ /* 0x000fe200078e0260 */
[----:B------:R-:W-:Y:S01]  /*8910*/  ISETP.NE.AND P0, PT, R116, 0x2, PT ;  /* 0x000000027400780c */ /* 0x000fe20003f05270 */
[----:B------:R-:W-:Y:S01]  /*8920*/  IMAD.IADD R14, R44, 0x1, R97 ;  /* 0x000000012c0e7824 */ /* 0x000fe200078e0261 */
[----:B------:R-:W-:Y:S02]  /*8930*/  ISETP.NE.AND P1, PT, R84, 0x4, PT ;  /* 0x000000045400780c */ /* 0x000fe40003f25270 */
[----:B------:R-:W-:Y:S02]  /*8940*/  SEL R2, RZ, 0x1, P0 ;  /* 0x00000001ff027807 */ /* 0x000fe40000000000 */
[----:B------:R-:W-:Y:S02]  /*8950*/  SEL R0, RZ, 0x1, P1 ;  /* 0x00000001ff007807 */ /* 0x000fe40000800000 */
[----:B------:R-:W-:Y:S02]  /*8960*/  LOP3.LUT R108, R108, R2, RZ, 0x3c, !PT ;  /* 0x000000026c6c7212 */ /* 0x000fe400078e3cff */
[----:B------:R-:W-:Y:S02]  /*8970*/  LOP3.LUT R109, R109, R0, RZ, 0x3c, !PT ;  /* 0x000000006d6d7212 */ /* 0x000fe400078e3cff */
[----:B------:R-:W-:Y:S02]  /*8980*/  @P2 R2UR UR36, R105 ;  /* 0x00000000692422ca */ /* 0x000fe400000e0000 */
[----:B------:R-:W-:Y:S02]  /*8990*/  SEL R116, R116, RZ, P0 ;  /* 0x000000ff74747207 */ /* 0x000fe40000000000 */
[----:B------:R-:W-:Y:S01]  /*89a0*/  SEL R84, R84, RZ, P1 ;  /* 0x000000ff54547207 */ /* 0x000fe20000800000 */
[----:B------:R-:W-:Y:S10]  /*89b0*/  @P2 BRA `(.L_x_146) ;  /* 0xffffffd400882947 */ /* 0x000ff4000383ffff */
[----:B------:R-:W-:Y:S05]  /*89c0*/  EXIT ;  /* 0x000000000000794d */ /* 0x000fea0003800000 */
.L_x_25:
[----:B--2---:R2:W4:Y:S02]  /*89d0*/  SYNCS.PHASECHK.TRANS64.TRYWAIT P0, [R2+URZ+0x240], R3 ;  /* 0x00024003020075a7 */ /* 0x00452400080011ff */
[----:B----4-:R-:W-:Y:S05]  /*89e0*/  @!P0 NANOSLEEP.SYNCS 0x989680 ;  /* 0x009896800000895d */ /* 0x010fea0003900000 */
[----:B------:R-:W4:Y:S02]  /*89f0*/  @!P0 SYNCS.PHASECHK.TRANS64 P0, [R2+URZ+0x240], R3 ;  /* 0x00024003020085a7 */ /* 0x000f2400080010ff */
[----:B----4-:R-:W-:Y:S05]  /*8a00*/  @!P0 BRA `(.L_x_25) ;  /* 0xfffffffc00f08947 */ /* 0x010fea000383ffff */
[----:B------:R-:W-:Y:S05]  /*8a10*/  BRA `(.L_x_147) ;  /* 0xffffff9000207947 */ /* 0x000fea000383ffff */
.L_x_28:
[----:B------:R-:W-:-:S07]  /*8a20*/  MOV R2, UR33 ;  /* 0x0000002100027c02 */ /* 0x000fce0008000f00 */
.L_x_148:
[----:B-1----:R1:W2:Y:S02]  /*8a30*/  SYNCS.PHASECHK.TRANS64.TRYWAIT P0, [R2+URZ+0xd0], R4 ;  /* 0x0000d004020075a7 */ /* 0x0022a400080011ff */
[----:B--2---:R-:W-:Y:S05]  /*8a40*/  @!P0 NANOSLEEP.SYNCS 0x989680 ;  /* 0x009896800000895d */ /* 0x004fea0003900000 */
[----:B------:R-:W2:Y:S02]  /*8a50*/  @!P0 SYNCS.PHASECHK.TRANS64 P0, [R2+URZ+0xd0], R4 ;  /* 0x0000d004020085a7 */ /* 0x000ea400080010ff */
[----:B--2---:R-:W-:Y:S05]  /*8a60*/  @!P0 BRA `(.L_x_148) ;  /* 0xfffffffc00f08947 */ /* 0x004fea000383ffff */
[----:B------:R-:W-:Y:S05]  /*8a70*/  BRA `(.L_x_27) ;  /* 0xffffff9000847947 */ /* 0x000fea000383ffff */
.L_x_35:
[----:B-1----:R-:W-:-:S07]  /*8a80*/  MOV R2, UR17 ;  /* 0x0000001100027c02 */ /* 0x002fce0008000f00 */
.L_x_149:
[----:B-1----:R1:W2:Y:S02]  /*8a90*/  SYNCS.PHASECHK.TRANS64.TRYWAIT P0, [R2+URZ+0xd0], R4 ;  /* 0x0000d004020075a7 */ /* 0x0022a400080011ff */
[----:B--2---:R-:W-:Y:S05]  /*8aa0*/  @!P0 NANOSLEEP.SYNCS 0x989680 ;  /* 0x009896800000895d */ /* 0x004fea0003900000 */
[----:B------:R-:W2:Y:S02]  /*8ab0*/  @!P0 SYNCS.PHASECHK.TRANS64 P0, [R2+URZ+0xd0], R4 ;  /* 0x0000d004020085a7 */ /* 0x000ea400080010ff */
[----:B--2---:R-:W-:Y:S05]  /*8ac0*/  @!P0 BRA `(.L_x_149) ;  /* 0xfffffffc00f08947 */ /* 0x004fea000383ffff */
[----:B------:R-:W-:Y:S05]  /*8ad0*/  BRA `(.L_x_34) ;  /* 0xffffff94003c7947 */ /* 0x000fea000383ffff */
.L_x_40:
[----:B-1----:R1:W2:Y:S02]  /*8ae0*/  SYNCS.PHASECHK.TRANS64.TRYWAIT P0, [R2+URZ+0x1d0], R3 ;  /* 0x0001d003020075a7 */ /* 0x0022a400080011ff */
[----:B--2---:R-:W-:Y:S05]  /*8af0*/  @!P0 NANOSLEEP.SYNCS 0x989680 ;  /* 0x009896800000895d */ /* 0x004fea0003900000 */
[----:B------:R-:W2:Y:S02]  /*8b00*/  @!P0 SYNCS.PHASECHK.TRANS64 P0, [R2+URZ+0x1d0], R3 ;  /* 0x0001d003020085a7 */ /* 0x000ea400080010ff */
[----:B--2---:R-:W-:Y:S05]  /*8b10*/  @!P0 BRA `(.L_x_40) ;  /* 0xfffffffc00f08947 */ /* 0x004fea000383ffff */
[----:B------:R-:W-:Y:S05]  /*8b20*/  BRA `(.L_x_150) ;  /* 0xffffff9400dc7947 */ /* 0x000fea000383ffff */
.L_x_44:
[----:B---3--:R-:W-:-:S07]  /*8b30*/  MOV R0, UR5 ;  /* 0x0000000500007c02 */ /* 0x008fce0008000f00 */
.L_x_151:
[----:B-1----:R1:W2:Y:S02]  /*8b40*/  SYNCS.PHASECHK.TRANS64.TRYWAIT P0, [R0+URZ], R2 ;  /* 0x00000002000075a7 */ /* 0x0022a400080011ff */
[----:B--2---:R-:W-:Y:S05]  /*8b50*/  @!P0 NANOSLEEP.SYNCS 0x989680 ;  /* 0x009896800000895d */ /* 0x004fea0003900000 */
[----:B------:R-:W2:Y:S02]  /*8b60*/  @!P0 SYNCS.PHASECHK.TRANS64 P0, [R0+URZ], R2 ;  /* 0x00000002000085a7 */ /* 0x000ea400080010ff */
[----:B--2---:R-:W-:Y:S05]  /*8b70*/  @!P0 BRA `(.L_x_151) ;  /* 0xfffffffc00f08947 */ /* 0x004fea000383ffff */
[----:B------:R-:W-:Y:S05]  /*8b80*/  BRA `(.L_x_152) ;  /* 0xffffff9c004c7947 */ /* 0x000fea000383ffff */
.L_x_45:
[----:B---3--:R-:W-:-:S07]  /*8b90*/  MOV R0, UR5 ;  /* 0x0000000500007c02 */ /* 0x008fce0008000f00 */
.L_x_153:
[----:B-1----:R1:W2:Y:S02]  /*8ba0*/  SYNCS.PHASECHK.TRANS64.TRYWAIT P0, [R0+URZ], R3 ;  /* 0x00000003000075a7 */ /* 0x0022a400080011ff */
[----:B--2---:R-:W-:Y:S05]  /*8bb0*/  @!P0 NANOSLEEP.SYNCS 0x989680 ;  /* 0x009896800000895d */ /* 0x004fea0003900000 */
[----:B------:R-:W2:Y:S02]  /*8bc0*/  @!P0 SYNCS.PHASECHK.TRANS64 P0, [R0+URZ], R3 ;  /* 0x00000003000085a7 */ /* 0x000ea400080010ff */
[----:B--2---:R-:W-:Y:S05]  /*8bd0*/  @!P0 BRA `(.L_x_153) ;  /* 0xfffffffc00f08947 */ /* 0x004fea000383ffff */
[----:B------:R-:W-:Y:S05]  /*8be0*/  BRA `(.L_x_154) ;  /* 0xffffff9c00587947 */ /* 0x000fea000383ffff */
.L_x_46:
[----:B---3--:R-:W-:-:S07]  /*8bf0*/  MOV R0, UR5 ;  /* 0x0000000500007c02 */ /* 0x008fce0008000f00 */
.L_x_155:
[----:B-1----:R1:W2:Y:S02]  /*8c00*/  SYNCS.PHASECHK.TRANS64.TRYWAIT P0, [R0+URZ], R3 ;  /* 0x00000003000075a7 */ /* 0x0022a400080011ff */
[----:B--2---:R-:W-:Y:S05]  /*8c10*/  @!P0 NANOSLEEP.SYNCS 0x989680 ;  /* 0x009896800000895d */ /* 0x004fea0003900000 */
[----:B------:R-:W2:Y:S02]  /*8c20*/  @!P0 SYNCS.PHASECHK.TRANS64 P0, [R0+URZ], R3 ;  /* 0x00000003000085a7 */ /* 0x000ea400080010ff */
[----:B--2---:R-:W-:Y:S05]  /*8c30*/  @!P0 BRA `(.L_x_155) ;  /* 0xfffffffc00f08947 */ /* 0x004fea000383ffff */
[----:B------:R-:W-:Y:S05]  /*8c40*/  BRA `(.L_x_156) ;  /* 0xffffff9c00647947 */ /* 0x000fea000383ffff */
.L_x_47:
[----:B---3--:R-:W-:-:S07]  /*8c50*/  MOV R0, UR5 ;  /* 0x0000000500007c02 */ /* 0x008fce0008000f00 */
.L_x_157:
[----:B-1----:R1:W2:Y:S02]  /*8c60*/  SYNCS.PHASECHK.TRANS64.TRYWAIT P0, [R0+URZ], R3 ;  /* 0x00000003000075a7 */ /* 0x0022a400080011ff */
[----:B--2---:R-:W-:Y:S05]  /*8c70*/  @!P0 NANOSLEEP.SYNCS 0x989680 ;  /* 0x009896800000895d */ /* 0x004fea0003900000 */
[----:B------:R-:W2:Y:S02]  /*8c80*/  @!P0 SYNCS.PHASECHK.TRANS64 P0, [R0+URZ], R3 ;  /* 0x00000003000085a7 */ /* 0x000ea400080010ff */
[----:B--2---:R-:W-:Y:S05]  /*8c90*/  @!P0 BRA `(.L_x_157) ;  /* 0xfffffffc00f08947 */ /* 0x004fea000383ffff */
[----:B------:R-:W-:Y:S05]  /*8ca0*/  BRA `(.L_x_158) ;  /* 0xffffff9c00707947 */ /* 0x000fea000383ffff */
.L_x_48:
[----:B---3--:R-:W-:-:S07]  /*8cb0*/  MOV R0, UR5 ;  /* 0x0000000500007c02 */ /* 0x008fce0008000f00 */
.L_x_159:
[----:B-1----:R1:W2:Y:S02]  /*8cc0*/  SYNCS.PHASECHK.TRANS64.TRYWAIT P0, [R0+URZ], R3 ;  /* 0x00000003000075a7 */ /* 0x0022a400080011ff */
[----:B--2---:R-:W-:Y:S05]  /*8cd0*/  @!P0 NANOSLEEP.SYNCS 0x989680 ;  /* 0x009896800000895d */ /* 0x004fea0003900000 */
[----:B------:R-:W2:Y:S02]  /*8ce0*/  @!P0 SYNCS.PHASECHK.TRANS64 P0, [R0+URZ], R3 ;  /* 0x00000003000085a7 */ /* 0x000ea400080010ff */
[----:B--2---:R-:W-:Y:S05]  /*8cf0*/  @!P0 BRA `(.L_x_159) ;  /* 0xfffffffc00f08947 */ /* 0x004fea000383ffff */
[----:B------:R-:W-:Y:S05]  /*8d00*/  BRA `(.L_x_160) ;  /* 0xffffff9c007c7947 */ /* 0x000fea000383ffff */
.L_x_49:
[----:B---3--:R-:W-:-:S07]  /*8d10*/  MOV R0, UR5 ;  /* 0x0000000500007c02 */ /* 0x008fce0008000f00 */
.L_x_161:
[----:B-1----:R1:W2:Y:S02]  /*8d20*/  SYNCS.PHASECHK.TRANS64.TRYWAIT P0, [R0+URZ], R3 ;  /* 0x00000003000075a7 */ /* 0x0022a400080011ff */
[----:B--2---:R-:W-:Y:S05]  /*8d30*/  @!P0 NANOSLEEP.SYNCS 0x989680 ;  /* 0x009896800000895d */ /* 0x004fea0003900000 */
[----:B------:R-:W2:Y:S02]  /*8d40*/  @!P0 SYNCS.PHASECHK.TRANS64 P0, [R0+URZ], R3 ;  /* 0x00000003000085a7 */ /* 0x000ea400080010ff */
[----:B--2---:R-:W-:Y:S05]  /*8d50*/  @!P0 BRA `(.L_x_161) ;  /* 0xfffffffc00f08947 */ /* 0x004fea000383ffff */
[----:B------:R-:W-:Y:S05]  /*8d60*/  BRA `(.L_x_162) ;  /* 0xffffff9c00887947 */ /* 0x000fea000383ffff */
.L_x_50:
[----:B---3--:R-:W-:-:S07]  /*8d70*/  MOV R0, UR5 ;  /* 0x0000000500007c02 */ /* 0x008fce0008000f00 */
.L_x_163:
[----:B-1----:R1:W2:Y:S02]  /*8d80*/  SYNCS.PHASECHK.TRANS64.TRYWAIT P0, [R0+URZ], R3 ;  /* 0x00000003000075a7 */ /* 0x0022a400080011ff */
[----:B--2---:R-:W-:Y:S05]  /*8d90*/  @!P0 NANOSLEEP.SYNCS 0x989680 ;  /* 0x009896800000895d */ /* 0x004fea0003900000 */
[----:B------:R-:W2:Y:S02]  /*8da0*/  @!P0 SYNCS.PHASECHK.TRANS64 P0, [R0+URZ], R3 ;  /* 0x00000003000085a7 */ /* 0x000ea400080010ff */
[----:B--2---:R-:W-:Y:S05]  /*8db0*/  @!P0 BRA `(.L_x_163) ;  /* 0xfffffffc00f08947 */ /* 0x004fea000383ffff */
[----:B------:R-:W-:Y:S05]  /*8dc0*/  BRA `(.L_x_164) ;  /* 0xffffff9c00947947 */ /* 0x000fea000383ffff */
.L_x_51:
[----:B---3--:R-:W-:-:S07]  /*8dd0*/  MOV R0, UR5 ;  /* 0x0000000500007c02 */ /* 0x008fce0008000f00 */
.L_x_165:
[----:B-1----:R1:W2:Y:S02]  /*8de0*/  SYNCS.PHASECHK.TRANS64.TRYWAIT P0, [R0+URZ], R3 ;  /* 0x00000003000075a7 */ /* 0x0022a400080011ff */
[----:B--2---:R-:W-:Y:S05]  /*8df0*/  @!P0 NANOSLEEP.SYNCS 0x989680 ;  /* 0x009896800000895d */ /* 0x004fea0003900000 */
[----:B------:R-:W2:Y:S02]  /*8e00*/  @!P0 SYNCS.PHASECHK.TRANS64 P0, [R0+URZ], R3 ;  /* 0x00000003000085a7 */ /* 0x000ea400080010ff */
[----:B--2---:R-:W-:Y:S05]  /*8e10*/  @!P0 BRA `(.L_x_165) ;  /* 0xfffffffc00f08947 */ /* 0x004fea000383ffff */
[----:B------:R-:W-:Y:S05]  /*8e20*/  BRA `(.L_x_166) ;  /* 0xffffff9c00a07947 */ /* 0x000fea000383ffff */
.L_x_52:
[----:B---3--:R-:W-:-:S07]  /*8e30*/  MOV R0, UR5 ;  /* 0x0000000500007c02 */ /* 0x008fce0008000f00 */
.L_x_167:
[----:B-1----:R1:W2:Y:S02]  /*8e40*/  SYNCS.PHASECHK.TRANS64.TRYWAIT P0, [R0+URZ], R3 ;  /* 0x00000003000075a7 */ /* 0x0022a400080011ff */
[----:B--2---:R-:W-:Y:S05]  /*8e50*/  @!P0 NANOSLEEP.SYNCS 0x989680 ;  /* 0x009896800000895d */ /* 0x004fea0003900000 */
[----:B------:R-:W2:Y:S02]  /*8e60*/  @!P0 SYNCS.PHASECHK.TRANS64 P0, [R0+URZ], R3 ;  /* 0x00000003000085a7 */ /* 0x000ea400080010ff */
[----:B--2---:R-:W-:Y:S05]  /*8e70*/  @!P0 BRA `(.L_x_167) ;  /* 0xfffffffc00f08947 */ /* 0x004fea000383ffff */
[----:B------:R-:W-:Y:S05]  /*8e80*/  BRA `(.L_x_168) ;  /* 0xffffff9c00ac7947 */ /* 0x000fea000383ffff */
.L_x_53:
[----:B---3--:R-:W-:-:S07]  /*8e90*/  MOV R0, UR5 ;  /* 0x0000000500007c02 */ /* 0x008fce0008000f00 */
.L_x_169:
[----:B-1----:R1:W2:Y:S02]  /*8ea0*/  SYNCS.PHASECHK.TRANS64.TRYWAIT P0, [R0+URZ], R3 ;  /* 0x00000003000075a7 */ /* 0x0022a400080011ff */
[----:B--2---:R-:W-:Y:S05]  /*8eb0*/  @!P0 NANOSLEEP.SYNCS 0x989680 ;  /* 0x009896800000895d */ /* 0x004fea0003900000 */
[----:B------:R-:W2:Y:S02]  /*8ec0*/  @!P0 SYNCS.PHASECHK.TRANS64 P0, [R0+URZ], R3 ;  /* 0x00000003000085a7 */ /* 0x000ea400080010ff */
[----:B--2---:R-:W-:Y:S05]  /*8ed0*/  @!P0 BRA `(.L_x_169) ;  /* 0xfffffffc00f08947 */ /* 0x004fea000383ffff */
[----:B------:R-:W-:Y:S05]  /*8ee0*/  BRA `(.L_x_170) ;  /* 0xffffff9c00b87947 */ /* 0x000fea000383ffff */
.L_x_54:
[----:B---3--:R-:W-:-:S07]  /*8ef0*/  MOV R0, UR5 ;  /* 0x0000000500007c02 */ /* 0x008fce0008000f00 */
.L_x_171:
[----:B-1----:R1:W2:Y:S02]  /*8f00*/  SYNCS.PHASECHK.TRANS64.TRYWAIT P0, [R0+URZ], R3 ;  /* 0x00000003000075a7 */ /* 0x0022a400080011ff */
[----:B--2---:R-:W-:Y:S05]  /*8f10*/  @!P0 NANOSLEEP.SYNCS 0x989680 ;  /* 0x009896800000895d */ /* 0x004fea0003900000 */
[----:B------:R-:W2:Y:S02]  /*8f20*/  @!P0 SYNCS.PHASECHK.TRANS64 P0, [R0+URZ], R3 ;  /* 0x00000003000085a7 */ /* 0x000ea400080010ff */
[----:B--2---:R-:W-:Y:S05]  /*8f30*/  @!P0 BRA `(.L_x_171) ;  /* 0xfffffffc00f08947 */ /* 0x004fea000383ffff */
[----:B------:R-:W-:Y:S05]  /*8f40*/  BRA `(.L_x_172) ;  /* 0xffffff9c00c47947 */ /* 0x000fea000383ffff */
.L_x_55:
[----:B---3--:R-:W-:-:S07]  /*8f50*/  MOV R0, UR5 ;  /* 0x0000000500007c02 */ /* 0x008fce0008000f00 */
.L_x_173:
[----:B-1----:R1:W2:Y:S02]  /*8f60*/  SYNCS.PHASECHK.TRANS64.TRYWAIT P0, [R0+URZ], R3 ;  /* 0x00000003000075a7 */ /* 0x0022a400080011ff */
[----:B--2---:R-:W-:Y:S05]  /*8f70*/  @!P0 NANOSLEEP.SYNCS 0x989680 ;  /* 0x009896800000895d */ /* 0x004fea0003900000 */
[----:B------:R-:W2:Y:S02]  /*8f80*/  @!P0 SYNCS.PHASECHK.TRANS64 P0, [R0+URZ], R3 ;  /* 0x00000003000085a7 */ /* 0x000ea400080010ff */
[----:B--2---:R-:W-:Y:S05]  /*8f90*/  @!P0 BRA `(.L_x_173) ;  /* 0xfffffffc00f08947 */ /* 0x004fea000383ffff */
[----:B------:R-:W-:Y:S05]  /*8fa0*/  BRA `(.L_x_174) ;  /* 0xffffff9c00d07947 */ /* 0x000fea000383ffff */
.L_x_56:
[----:B---3--:R-:W-:-:S07]  /*8fb0*/  MOV R0, UR5 ;  /* 0x0000000500007c02 */ /* 0x008fce0008000f00 */
.L_x_175:
[----:B-1----:R1:W2:Y:S02]  /*8fc0*/  SYNCS.PHASECHK.TRANS64.TRYWAIT P0, [R0+URZ], R3 ;  /* 0x00000003000075a7 */ /* 0x0022a400080011ff */
[----:B--2---:R-:W-:Y:S05]  /*8fd0*/  @!P0 NANOSLEEP.SYNCS 0x989680 ;  /* 0x009896800000895d */ /* 0x004fea0003900000 */
[----:B------:R-:W2:Y:S02]  /*8fe0*/  @!P0 SYNCS.PHASECHK.TRANS64 P0, [R0+URZ], R3 ;  /* 0x00000003000085a7 */ /* 0x000ea400080010ff */
[----:B--2---:R-:W-:Y:S05]  /*8ff0*/  @!P0 BRA `(.L_x_175) ;  /* 0xfffffffc00f08947 */ /* 0x004fea000383ffff */
[----:B------:R-:W-:Y:S05]  /*9000*/  BRA `(.L_x_176) ;  /* 0xffffff9c00dc7947 */ /* 0x000fea000383ffff */
.L_x_57:
[----:B---3--:R-:W-:-:S07]  /*9010*/  MOV R0, UR5 ;  /* 0x0000000500007c02 */ /* 0x008fce0008000f00 */
.L_x_177:
[----:B-1----:R1:W2:Y:S02]  /*9020*/  SYNCS.PHASECHK.TRANS64.TRYWAIT P0, [R0+URZ], R3 ;  /* 0x00000003000075a7 */ /* 0x0022a400080011ff */
[----:B--2---:R-:W-:Y:S05]  /*9030*/  @!P0 NANOSLEEP.SYNCS 0x989680 ;  /* 0x009896800000895d */ /* 0x004fea0003900000 */
[----:B------:R-:W2:Y:S02]  /*9040*/  @!P0 SYNCS.PHASECHK.TRANS64 P0, [R0+URZ], R3 ;  /* 0x00000003000085a7 */ /* 0x000ea400080010ff */
[----:B--2---:R-:W-:Y:S05]  /*9050*/  @!P0 BRA `(.L_x_177) ;  /* 0xfffffffc00f08947 */ /* 0x004fea000383ffff */
[----:B------:R-:W-:Y:S05]  /*9060*/  BRA `(.L_x_178) ;  /* 0xffffff9c00e87947 */ /* 0x000fea000383ffff */
.L_x_58:
[----:B---3--:R-:W-:-:S07]  /*9070*/  MOV R0, UR5 ;  /* 0x0000000500007c02 */ /* 0x008fce0008000f00 */
.L_x_179:
[----:B-1----:R1:W2:Y:S02]  /*9080*/  SYNCS.PHASECHK.TRANS64.TRYWAIT P0, [R0+URZ], R3 ;  /* 0x00000003000075a7 */ /* 0x0022a400080011ff */
[----:B--2---:R-:W-:Y:S05]  /*9090*/  @!P0 NANOSLEEP.SYNCS 0x989680 ;  /* 0x009896800000895d */ /* 0x004fea0003900000 */
[----:B------:R-:W2:Y:S02]  /*90a0*/  @!P0 SYNCS.PHASECHK.TRANS64 P0, [R0+URZ], R3 ;  /* 0x00000003000085a7 */ /* 0x000ea400080010ff */
[----:B--2---:R-:W-:Y:S05]  /*90b0*/  @!P0 BRA `(.L_x_179) ;  /* 0xfffffffc00f08947 */ /* 0x004fea000383ffff */
[----:B------:R-:W-:Y:S05]  /*90c0*/  BRA `(.L_x_180) ;  /* 0xffffff9c00f47947 */ /* 0x000fea000383ffff */
.L_x_59:
[----:B---3--:R-:W-:-:S07]  /*90d0*/  MOV R0, UR5 ;  /* 0x0000000500007c02 */ /* 0x008fce0008000f00 */
.L_x_181:
[----:B-1----:R1:W2:Y:S02]  /*90e0*/  SYNCS.PHASECHK.TRANS64.TRYWAIT P0, [R0+URZ], R3 ;  /* 0x00000003000075a7 */ /* 0x0022a400080011ff */
[----:B--2---:R-:W-:Y:S05]  /*90f0*/  @!P0 NANOSLEEP.SYNCS 0x989680 ;  /* 0x009896800000895d */ /* 0x004fea0003900000 */
[----:B------:R-:W2:Y:S02]  /*9100*/  @!P0 SYNCS.PHASECHK.TRANS64 P0, [R0+URZ], R3 ;  /* 0x00000003000085a7 */ /* 0x000ea400080010ff */
[----:B--2---:R-:W-:Y:S05]  /*9110*/  @!P0 BRA `(.L_x_181) ;  /* 0xfffffffc00f08947 */ /* 0x004fea000383ffff */
[----:B------:R-:W-:Y:S05]  /*9120*/  BRA `(.L_x_182) ;  /* 0xffffffa000007947 */ /* 0x000fea000383ffff */
.L_x_60:
[----:B---3--:R-:W-:-:S07]  /*9130*/  MOV R0, UR5 ;  /* 0x0000000500007c02 */ /* 0x008fce0008000f00 */
.L_x_183:
[----:B-1----:R1:W2:Y:S02]  /*9140*/  SYNCS.PHASECHK.TRANS64.TRYWAIT P0, [R0+URZ], R3 ;  /* 0x00000003000075a7 */ /* 0x0022a400080011ff */
[----:B--2---:R-:W-:Y:S05]  /*9150*/  @!P0 NANOSLEEP.SYNCS 0x989680 ;  /* 0x009896800000895d */ /* 0x004fea0003900000 */
[----:B------:R-:W2:Y:S02]  /*9160*/  @!P0 SYNCS.PHASECHK.TRANS64 P0, [R0+URZ], R3 ;  /* 0x00000003000085a7 */ /* 0x000ea400080010ff */
[----:B--2---:R-:W-:Y:S05]  /*9170*/  @!P0 BRA `(.L_x_183) ;  /* 0xfffffffc00f08947 */ /* 0x004fea000383ffff */
[----:B------:R-:W-:Y:S05]  /*9180*/  BRA `(.L_x_184) ;  /* 0xffffffa0000c7947 */ /* 0x000fea000383ffff */
.L_x_61:
[----:B---3--:R-:W-:-:S07]  /*9190*/  MOV R0, UR5 ;  /* 0x0000000500007c02 */ /* 0x008fce0008000f00 */
.L_x_185:
[----:B-1----:R1:W2:Y:S02]  /*91a0*/  SYNCS.PHASECHK.TRANS64.TRYWAIT P0, [R0+URZ], R3 ;  /* 0x00000003000075a7 */ /* 0x0022a400080011ff */
[----:B--2---:R-:W-:Y:S05]  /*91b0*/  @!P0 NANOSLEEP.SYNCS 0x989680 ;  /* 0x009896800000895d */ /* 0x004fea0003900000 */
[----:B------:R-:W2:Y:S02]  /*91c0*/  @!P0 SYNCS.PHASECHK.TRANS64 P0, [R0+URZ], R3 ;  /* 0x00000003000085a7 */ /* 0x000ea400080010ff */
[----:B--2---:R-:W-:Y:S05]  /*91d0*/  @!P0 BRA `(.L_x_185) ;  /* 0xfffffffc00f08947 */ /* 0x004fea000383ffff */
[----:B------:R-:W-:Y:S05]  /*91e0*/  BRA `(.L_x_186) ;  /* 0xffffffa000187947 */ /* 0x000fea000383ffff */
.L_x_62:
[----:B---3--:R-:W-:-:S07]  /*91f0*/  MOV R0, UR5 ;  /* 0x0000000500007c02 */ /* 0x008fce0008000f00 */
.L_x_187:
[----:B-1----:R1:W2:Y:S02]  /*9200*/  SYNCS.PHASECHK.TRANS64.TRYWAIT P0, [R0+URZ], R3 ;  /* 0x00000003000075a7 */ /* 0x0022a400080011ff */
[----:B--2---:R-:W-:Y:S05]  /*9210*/  @!P0 NANOSLEEP.SYNCS 0x989680 ;  /* 0x009896800000895d */ /* 0x004fea0003900000 */
[----:B------:R-:W2:Y:S02]  /*9220*/  @!P0 SYNCS.PHASECHK.TRANS64 P0, [R0+URZ], R3 ;  /* 0x00000003000085a7 */ /* 0x000ea400080010ff */
[----:B--2---:R-:W-:Y:S05]  /*9230*/  @!P0 BRA `(.L_x_187) ;  /* 0xfffffffc00f08947 */ /* 0x004fea000383ffff */
[----:B------:R-:W-:Y:S05]  /*9240*/  BRA `(.L_x_188) ;  /* 0xffffffa000247947 */ /* 0x000fea000383ffff */
.L_x_63:
[----:B---3--:R-:W-:-:S07]  /*9250*/  MOV R0, UR5 ;  /* 0x0000000500007c02 */ /* 0x008fce0008000f00 */
.L_x_189:
[----:B-1----:R1:W2:Y:S02]  /*9260*/  SYNCS.PHASECHK.TRANS64.TRYWAIT P0, [R0+URZ], R3 ;  /* 0x00000003000075a7 */ /* 0x0022a400080011ff */
[----:B--2---:R-:W-:Y:S05]  /*9270*/  @!P0 NANOSLEEP.SYNCS 0x989680 ;  /* 0x009896800000895d */ /* 0x004fea0003900000 */
[----:B------:R-:W2:Y:S02]  /*9280*/  @!P0 SYNCS.PHASECHK.TRANS64 P0, [R0+URZ], R3 ;  /* 0x00000003000085a7 */ /* 0x000ea400080010ff */
[----:B--2---:R-:W-:Y:S05]  /*9290*/  @!P0 BRA `(.L_x_189) ;  /* 0xfffffffc00f08947 */ /* 0x004fea000383ffff */
[----:B------:R-:W-:Y:S05]  /*92a0*/  BRA `(.L_x_190) ;  /* 0xffffffa000307947 */ /* 0x000fea000383ffff */
.L_x_64:
[----:B---3--:R-:W-:-:S07]  /*92b0*/  MOV R0, UR5 ;  /* 0x0000000500007c02 */ /* 0x008fce0008000f00 */
.L_x_191:
[----:B-1----:R1:W2:Y:S02]  /*92c0*/  SYNCS.PHASECHK.TRANS64.TRYWAIT P0, [R0+URZ], R3 ;  /* 0x00000003000075a7 */ /* 0x0022a400080011ff */
[----:B--2---:R-:W-:Y:S05]  /*92d0*/  @!P0 NANOSLEEP.SYNCS 0x989680 ;  /* 0x009896800000895d */ /* 0x004fea0003900000 */
[----:B------:R-:W2:Y:S02]  /*92e0*/  @!P0 SYNCS.PHASECHK.TRANS64 P0, [R0+URZ], R3 ;  /* 0x00000003000085a7 */ /* 0x000ea400080010ff */
[----:B--2---:R-:W-:Y:S05]  /*92f0*/  @!P0 BRA `(.L_x_191) ;  /* 0xfffffffc00f08947 */ /* 0x004fea000383ffff */
[----:B------:R-:W-:Y:S05]  /*9300*/  BRA `(.L_x_192) ;  /* 0xffffffa0003c7947 */ /* 0x000fea000383ffff */
.L_x_65:
[----:B---3--:R-:W-:-:S07]  /*9310*/  MOV R0, UR5 ;  /* 0x0000000500007c02 */ /* 0x008fce0008000f00 */
.L_x_193:
[----:B-1----:R1:W2:Y:S02]  /*9320*/  SYNCS.PHASECHK.TRANS64.TRYWAIT P0, [R0+URZ], R3 ;  /* 0x00000003000075a7 */ /* 0x0022a400080011ff */
[----:B--2---:R-:W-:Y:S05]  /*9330*/  @!P0 NANOSLEEP.SYNCS 0x989680 ;  /* 0x009896800000895d */ /* 0x004fea0003900000 */
[----:B------:R-:W2:Y:S02]  /*9340*/  @!P0 SYNCS.PHASECHK.TRANS64 P0, [R0+URZ], R3 ;  /* 0x00000003000085a7 */ /* 0x000ea400080010ff */
[----:B--2---:R-:W-:Y:S05]  /*9350*/  @!P0 BRA `(.L_x_193) ;  /* 0xfffffffc00f08947 */ /* 0x004fea000383ffff */
[----:B------:R-:W-:Y:S05]  /*9360*/  BRA `(.L_x_194) ;  /* 0xffffffa000487947 */ /* 0x000fea000383ffff */
.L_x_66:
[----:B---3--:R-:W-:-:S07]  /*9370*/  MOV R0, UR5 ;  /* 0x0000000500007c02 */ /* 0x008fce0008000f00 */
.L_x_195:
[----:B-1----:R1:W2:Y:S02]  /*9380*/  SYNCS.PHASECHK.TRANS64.TRYWAIT P0, [R0+URZ], R3 ;  /* 0x00000003000075a7 */ /* 0x0022a400080011ff */
[----:B--2---:R-:W-:Y:S05]  /*9390*/  @!P0 NANOSLEEP.SYNCS 0x989680 ;  /* 0x009896800000895d */ /* 0x004fea0003900000 */
[----:B------:R-:W2:Y:S02]  /*93a0*/  @!P0 SYNCS.PHASECHK.TRANS64 P0, [R0+URZ], R3 ;  /* 0x00000003000085a7 */ /* 0x000ea400080010ff */
[----:B--2---:R-:W-:Y:S05]  /*93b0*/  @!P0 BRA `(.L_x_195) ;  /* 0xfffffffc00f08947 */ /* 0x004fea000383ffff */
[----:B------:R-:W-:Y:S05]  /*93c0*/  BRA `(.L_x_196) ;  /* 0xffffffa000547947 */ /* 0x000fea000383ffff */
.L_x_67:
[----:B---3--:R-:W-:-:S07]  /*93d0*/  MOV R0, UR5 ;  /* 0x0000000500007c02 */ /* 0x008fce0008000f00 */
.L_x_197:
[----:B-1----:R1:W2:Y:S02]  /*93e0*/  SYNCS.PHASECHK.TRANS64.TRYWAIT P0, [R0+URZ], R3 ;  /* 0x00000003000075a7 */ /* 0x0022a400080011ff */
[----:B--2---:R-:W-:Y:S05]  /*93f0*/  @!P0 NANOSLEEP.SYNCS 0x989680 ;  /* 0x009896800000895d */ /* 0x004fea0003900000 */
[----:B------:R-:W2:Y:S02]  /*9400*/  @!P0 SYNCS.PHASECHK.TRANS64 P0, [R0+URZ], R3 ;  /* 0x00000003000085a7 */ /* 0x000ea400080010ff */
[----:B--2---:R-:W-:Y:S05]  /*9410*/  @!P0 BRA `(.L_x_197) ;  /* 0xfffffffc00f08947 */ /* 0x004fea000383ffff */
[----:B------:R-:W-:Y:S05]  /*9420*/  BRA `(.L_x_198) ;  /* 0xffffffa000607947 */ /* 0x000fea000383ffff */
.L_x_68:
[----:B---3--:R-:W-:-:S07]  /*9430*/  MOV R0, UR5 ;  /* 0x0000000500007c02 */ /* 0x008fce0008000f00 */
.L_x_199:
[----:B-1----:R1:W2:Y:S02]  /*9440*/  SYNCS.PHASECHK.TRANS64.TRYWAIT P0, [R0+URZ], R3 ;  /* 0x00000003000075a7 */ /* 0x0022a400080011ff */
[----:B--2---:R-:W-:Y:S05]  /*9450*/  @!P0 NANOSLEEP.SYNCS 0x989680 ;  /* 0x009896800000895d */ /* 0x004fea0003900000 */
[----:B------:R-:W2:Y:S02]  /*9460*/  @!P0 SYNCS.PHASECHK.TRANS64 P0, [R0+URZ], R3 ;  /* 0x00000003000085a7 */ /* 0x000ea400080010ff */
[----:B--2---:R-:W-:Y:S05]  /*9470*/  @!P0 BRA `(.L_x_199) ;  /* 0xfffffffc00f08947 */ /* 0x004fea000383ffff */
[----:B------:R-:W-:Y:S05]  /*9480*/  BRA `(.L_x_200) ;  /* 0xffffffa0006c7947 */ /* 0x000fea000383ffff */
.L_x_71:
[----:B-1----:R1:W2:Y:S02]  /*9490*/  SYNCS.PHASECHK.TRANS64.TRYWAIT P0, [R0+URZ+0x230], R4 ;  /* 0x00023004000075a7 */ /* 0x0022a400080011ff */
[----:B--2---:R-:W-:Y:S05]  /*94a0*/  @!P0 NANOSLEEP.SYNCS 0x989680 ;  /* 0x009896800000895d */ /* 0x004fea0003900000 */
[----:B------:R-:W2:Y:S02]  /*94b0*/  @!P0 SYNCS.PHASECHK.TRANS64 P0, [R0+URZ+0x230], R4 ;  /* 0x00023004000085a7 */ /* 0x000ea400080010ff */
[----:B--2---:R-:W-:Y:S05]  /*94c0*/  @!P0 BRA `(.L_x_71) ;  /* 0xfffffffc00f08947 */ /* 0x004fea000383ffff */
[----:B------:R-:W-:Y:S05]  /*94d0*/  BRA `(.L_x_201) ;  /* 0xffffffa000c87947 */ /* 0x000fea000383ffff */
.L_x_72:
[----:B------:R-:W-:-:S07]  /*94e0*/  MOV R0, UR5 ;  /* 0x0000000500007c02 */ /* 0x000fce0008000f00 */
.L_x_202:
[----:B-1----:R1:W2:Y:S02]  /*94f0*/  SYNCS.PHASECHK.TRANS64.TRYWAIT P0, [R0+URZ+0x1e0], R5 ;  /* 0x0001e005000075a7 */ /* 0x0022a400080011ff */
[----:B--2---:R-:W-:Y:S05]  /*9500*/  @!P0 NANOSLEEP.SYNCS 0x989680 ;  /* 0x009896800000895d */ /* 0x004fea0003900000 */
[----:B------:R-:W2:Y:S02]  /*9510*/  @!P0 SYNCS.PHASECHK.TRANS64 P0, [R0+URZ+0x1e0], R5 ;  /* 0x0001e005000085a7 */ /* 0x000ea400080010ff */
[----:B--2---:R-:W-:Y:S05]  /*9520*/  @!P0 BRA `(.L_x_202) ;  /* 0xfffffffc00f08947 */ /* 0x004fea000383ffff */
[----:B------:R-:W-:Y:S05]  /*9530*/  BRA `(.L_x_203) ;  /* 0xffffffa000d87947 */ /* 0x000fea000383ffff */
.L_x_73:
[----:B-1----:R1:W2:Y:S02]  /*9540*/  SYNCS.PHASECHK.TRANS64.TRYWAIT P1, [R0+URZ+0x1d0], R4 ;  /* 0x0001d004000075a7 */ /* 0x0022a400080211ff */
[----:B--2---:R-:W-:Y:S05]  /*9550*/  @!P1 NANOSLEEP.SYNCS 0x989680 ;  /* 0x009896800000995d */ /* 0x004fea0003900000 */
[----:B------:R-:W2:Y:S02]  /*9560*/  @!P1 SYNCS.PHASECHK.TRANS64 P1, [R0+URZ+0x1d0], R4 ;  /* 0x0001d004000095a7 */ /* 0x000ea400080210ff */
[----:B--2---:R-:W-:Y:S05]  /*9570*/  @!P1 BRA `(.L_x_73) ;  /* 0xfffffffc00f09947 */ /* 0x004fea000383ffff */
[----:B------:R-:W-:Y:S05]  /*9580*/  BRA `(.L_x_204) ;  /* 0xffffffa400087947 */ /* 0x000fea000383ffff */
.L_x_76:
[----:B------:R-:W-:-:S07]  /*9590*/  MOV R0, UR5 ;  /* 0x0000000500007c02 */ /* 0x000fce0008000f00 */
.L_x_205:
[----:B-1----:R1:W2:Y:S02]  /*95a0*/  SYNCS.PHASECHK.TRANS64.TRYWAIT P0, [R0+URZ+0x1e0], R2 ;  /* 0x0001e002000075a7 */ /* 0x0022a400080011ff */
[----:B--2---:R-:W-:Y:S05]  /*95b0*/  @!P0 NANOSLEEP.SYNCS 0x989680 ;  /* 0x009896800000895d */ /* 0x004fea0003900000 */
[----:B------:R-:W2:Y:S02]  /*95c0*/  @!P0 SYNCS.PHASECHK.TRANS64 P0, [R0+URZ+0x1e0], R2 ;  /* 0x0001e002000085a7 */ /* 0x000ea400080010ff */
[----:B--2---:R-:W-:Y:S05]  /*95d0*/  @!P0 BRA `(.L_x_205) ;  /* 0xfffffffc00f08947 */ /* 0x004fea000383ffff */
[----:B------:R-:W-:Y:S05]  /*95e0*/  BRA `(.L_x_75) ;  /* 0xffffffa4005c7947 */ /* 0x000fea000383ffff */
.L_x_85:
[----:B-1----:R-:W-:-:S04]  /*95f0*/  MOV R4, UR6 ;  /* 0x0000000600047c02 */ /* 0x002fc80008000f00 */
[----:B------:R1:W2:Y:S03]  /*9600*/  SYNCS.PHASECHK.TRANS64.TRYWAIT P0, [R4+URZ+0x8], R5 ;  /* 0x00000805040075a7 */ /* 0x0002a600080011ff */
[----:B--2---:R-:W-:Y:S05]  /*9610*/  @!P0 NANOSLEEP.SYNCS 0x989680 ;  /* 0x009896800000895d */ /* 0x004fea0003900000 */
[----:B------:R-:W2:Y:S02]  /*9620*/  @!P0 SYNCS.PHASECHK.TRANS64 P0, [R4+URZ+0x8], R5 ;  /* 0x00000805040085a7 */ /* 0x000ea400080010ff */
[----:B--2---:R-:W-:Y:S05]  /*9630*/  @!P0 BRA `(.L_x_85) ;  /* 0xfffffffc00ec8947 */ /* 0x004fea000383ffff */
[----:B------:R-:W-:Y:S05]  /*9640*/  BRA `(.L_x_84) ;  /* 0xffffffa800107947 */ /* 0x000fea000383ffff */
.L_x_87:
[----:B------:R-:W-:Y:S01]  /*9650*/  BSSY B0, `(.L_x_206) ;  /* 0x0000006000007945 */ /* 0x000fe20003800000 */
[----:B------:R-:W-:-:S07]  /*9660*/  MOV R15, 0xffffffff ;  /* 0xffffffff000f7802 */ /* 0x000fce0000000f00 */
[----:B-1---5:R-:W-:Y:S05]  /*9670*/  WARPSYNC.COLLECTIVE R15, `(.L_x_207) ;  /* 0x000000000f0c7348 */ /* 0x022fea0003c00000 */
[----:B------:R-:W-:Y:S02]  /*9680*/  ELECT P6, UR79, PT ;  /* 0x00000000004f782f */ /* 0x000fe400038c0000 */
[----:B------:R-:W-:Y:S01]  /*9690*/  MOV R14, UR79 ;  /* 0x0000004f000e7c02 */ /* 0x000fe20008000f00 */
[----:B-1---5:R-:W-:Y:S10]  /*96a0*/  ENDCOLLECTIVE ;  /* 0x000000000000791b */ /* 0x022ff40003800000 */
.L_x_207:
[----:B------:R-:W-:Y:S05]  /*96b0*/  BSYNC B0 ;  /* 0x0000000000007941 */ /* 0x000fea0003800000 */
.L_x_206:
[----:B------:R-:W-:Y:S05]  /*96c0*/  BRA `(.L_x_208) ;  /* 0xffffffa800407947 */ /* 0x000fea000383ffff */
.L_x_89:
[----:B-1----:R-:W-:-:S04]  /*96d0*/  MOV R2, UR6 ;  /* 0x0000000600027c02 */ /* 0x002fc80008000f00 */
[----:B------:R1:W2:Y:S03]  /*96e0*/  SYNCS.PHASECHK.TRANS64.TRYWAIT P0, [R2+URZ+0x8], R3 ;  /* 0x00000803020075a7 */ /* 0x0002a600080011ff */
[----:B--2---:R-:W-:Y:S05]  /*96f0*/  @!P0 NANOSLEEP.SYNCS 0x989680 ;  /* 0x009896800000895d */ /* 0x004fea0003900000 */
[----:B------:R-:W2:Y:S02]  /*9700*/  @!P0 SYNCS.PHASECHK.TRANS64 P0, [R2+URZ+0x8], R3 ;  /* 0x00000803020085a7 */ /* 0x000ea400080010ff */
[----:B--2---:R-:W-:Y:S05]  /*9710*/  @!P0 BRA `(.L_x_89) ;  /* 0xfffffffc00ec8947 */ /* 0x004fea000383ffff */
[----:B------:R-:W-:Y:S05]  /*9720*/  BRA `(.L_x_88) ;  /* 0xffffffa800447947 */ /* 0x000fea000383ffff */
.L_x_90:
[----:B-1----:R1:W2:Y:S02]  /*9730*/  SYNCS.PHASECHK.TRANS64.TRYWAIT P0, [R0+URZ+0x1d0], R4 ;  /* 0x0001d004000075a7 */ /* 0x0022a400080011ff */
[----:B--2---:R-:W-:Y:S05]  /*9740*/  @!P0 NANOSLEEP.SYNCS 0x989680 ;  /* 0x009896800000895d */ /* 0x004fea0003900000 */
[----:B------:R-:W2:Y:S02]  /*9750*/  @!P0 SYNCS.PHASECHK.TRANS64 P0, [R0+URZ+0x1d0], R4 ;  /* 0x0001d004000085a7 */ /* 0x000ea400080010ff */
[----:B--2---:R-:W-:Y:S05]  /*9760*/  @!P0 BRA `(.L_x_90) ;  /* 0xfffffffc00f08947 */ /* 0x004fea000383ffff */
[----:B------:R-:W-:Y:S05]  /*9770*/  BRA `(.L_x_209) ;  /* 0xffffffac00207947 */ /* 0x000fea000383ffff */
.L_x_92:
[----:B------:R-:W-:-:S07]  /*9780*/  MOV R0, UR10 ;  /* 0x0000000a00007c02 */ /* 0x000fce0008000f00 */
.L_x_210:
[----:B-1----:R1:W2:Y:S02]  /*9790*/  SYNCS.PHASECHK.TRANS64.TRYWAIT P0, [R0+URZ+0x210], R4 ;  /* 0x00021004000075a7 */ /* 0x0022a400080011ff */
[----:B--2---:R-:W-:Y:S05]  /*97a0*/  @!P0 NANOSLEEP.SYNCS 0x989680 ;  /* 0x009896800000895d */ /* 0x004fea0003900000 */
[----:B------:R-:W2:Y:S02]  /*97b0*/  @!P0 SYNCS.PHASECHK.TRANS64 P0, [R0+URZ+0x210], R4 ;  /* 0x00021004000085a7 */ /* 0x000ea400080010ff */
[----:B--2---:R-:W-:Y:S05]  /*97c0*/  @!P0 BRA `(.L_x_210) ;  /* 0xfffffffc00f08947 */ /* 0x004fea000383ffff */
[----:B------:R-:W-:Y:S05]  /*97d0*/  BRA `(.L_x_211) ;  /* 0xffffffac006c7947 */ /* 0x000fea000383ffff */
.L_x_95:
[----:B------:R-:W-:Y:S07]  /*97e0*/  MOV R0, UR9 ;  /* 0x0000000900007c02 */ /* 0x000fee0008000f00 */
.L_x_212:
[----:B-1----:R1:W2:Y:S02]  /*97f0*/  SYNCS.PHASECHK.TRANS64.TRYWAIT P0, [R0+URZ], R4 ;  /* 0x00000004000075a7 */ /* 0x0022a400080011ff */
[----:B--2---:R-:W-:Y:S05]  /*9800*/  @!P0 NANOSLEEP.SYNCS 0x989680 ;  /* 0x009896800000895d */ /* 0x004fea0003900000 */
[----:B------:R-:W2:Y:S02]  /*9810*/  @!P0 SYNCS.PHASECHK.TRANS64 P0, [R0+URZ], R4 ;  /* 0x00000004000085a7 */ /* 0x000ea400080010ff */
[----:B--2---:R-:W-:Y:S05]  /*9820*/  @!P0 BRA `(.L_x_212) ;  /* 0xfffffffc00f08947 */ /* 0x004fea000383ffff */
[----:B------:R-:W-:Y:S05]  /*9830*/  BRA `(.L_x_94) ;  /* 0xffffffac00807947 */ /* 0x000fea000383ffff */
.L_x_99:
[----:B-1----:R-:W-:-:S07]  /*9840*/  MOV R0, UR7 ;  /* 0x0000000700007c02 */ /* 0x002fce0008000f00 */
.L_x_213:
[----:B-1----:R1:W2:Y:S02]  /*9850*/  SYNCS.PHASECHK.TRANS64.TRYWAIT P0, [R0+URZ], R2 ;  /* 0x00000002000075a7 */ /* 0x0022a400080011ff */
[----:B--2---:R-:W-:Y:S05]  /*9860*/  @!P0 NANOSLEEP.SYNCS 0x989680 ;  /* 0x009896800000895d */ /* 0x004fea0003900000 */
[----:B------:R-:W2:Y:S02]  /*9870*/  @!P0 SYNCS.PHASECHK.TRANS64 P0, [R0+URZ], R2 ;  /* 0x00000002000085a7 */ /* 0x000ea400080010ff */
[----:B--2---:R-:W-:Y:S05]  /*9880*/  @!P0 BRA `(.L_x_213) ;  /* 0xfffffffc00f08947 */ /* 0x004fea000383ffff */
[----:B------:R-:W-:Y:S05]  /*9890*/  BRA `(.L_x_214) ;  /* 0xffffffb0004c7947 */ /* 0x000fea000383ffff */
.L_x_100:
[----:B------:R-:W-:-:S07]  /*98a0*/  MOV R0, UR7 ;  /* 0x0000000700007c02 */ /* 0x000fce0008000f00 */
.L_x_215:
[----:B-1----:R1:W2:Y:S02]  /*98b0*/  SYNCS.PHASECHK.TRANS64.TRYWAIT P0, [R0+URZ], R3 ;  /* 0x00000003000075a7 */ /* 0x0022a400080011ff */
[----:B--2---:R-:W-:Y:S05]  /*98c0*/  @!P0 NANOSLEEP.SYNCS 0x989680 ;  /* 0x009896800000895d */ /* 0x004fea0003900000 */
[----:B------:R-:W2:Y:S02]  /*98d0*/  @!P0 SYNCS.PHASECHK.TRANS64 P0, [R0+URZ], R3 ;  /* 0x00000003000085a7 */ /* 0x000ea400080010ff */
[----:B--2---:R-:W-:Y:S05]  /*98e0*/  @!P0 BRA `(.L_x_215) ;  /* 0xfffffffc00f08947 */ /* 0x004fea000383ffff */
[----:B------:R-:W-:Y:S05]  /*98f0*/  BRA `(.L_x_216) ;  /* 0xffffffb000587947 */ /* 0x000fea000383ffff */
.L_x_101:
[----:B------:R-:W-:-:S07]  /*9900*/  MOV R0, UR7 ;  /* 0x0000000700007c02 */ /* 0x000fce0008000f00 */
.L_x_217:
[----:B-1----:R1:W2:Y:S02]  /*9910*/  SYNCS.PHASECHK.TRANS64.TRYWAIT P0, [R0+URZ], R3 ;  /* 0x00000003000075a7 */ /* 0x0022a400080011ff */
[----:B--2---:R-:W-:Y:S05]  /*9920*/  @!P0 NANOSLEEP.SYNCS 0x989680 ;  /* 0x009896800000895d */ /* 0x004fea0003900000 */
[----:B------:R-:W2:Y:S02]  /*9930*/  @!P0 SYNCS.PHASECHK.TRANS64 P0, [R0+URZ], R3 ;  /* 0x00000003000085a7 */ /* 0x000ea400080010ff */
[----:B--2---:R-:W-:Y:S05]  /*9940*/  @!P0 BRA `(.L_x_217) ;  /* 0xfffffffc00f08947 */ /* 0x004fea000383ffff */
[----:B------:R-:W-:Y:S05]  /*9950*/  BRA `(.L_x_218) ;  /* 0xffffffb000647947 */ /* 0x000fea000383ffff */
.L_x_104:
[----:B------:R-:W-:-:S07]  /*9960*/  MOV R0, UR8 ;  /* 0x0000000800007c02 */ /* 0x000fce0008000f00 */
.L_x_219:
[----:B-1----:R1:W2:Y:S02]  /*9970*/  SYNCS.PHASECHK.TRANS64.TRYWAIT P1, [R0+URZ+0x250], R2 ;  /* 0x00025002000075a7 */ /* 0x0022a400080211ff */
[----:B--2---:R-:W-:Y:S05]  /*9980*/  @!P1 NANOSLEEP.SYNCS 0x989680 ;  /* 0x009896800000995d */ /* 0x004fea0003900000 */
[----:B------:R-:W2:Y:S02]  /*9990*/  @!P1 SYNCS.PHASECHK.TRANS64 P1, [R0+URZ+0x250], R2 ;  /* 0x00025002000095a7 */ /* 0x000ea400080210ff */
[----:B--2---:R-:W-:Y:S05]  /*99a0*/  @!P1 BRA `(.L_x_219) ;  /* 0xfffffffc00f09947 */ /* 0x004fea000383ffff */
[----:B------:R-:W-:Y:S05]  /*99b0*/  BRA `(.L_x_220) ;  /* 0xffffffb000b07947 */ /* 0x000fea000383ffff */
.L_x_109:
[----:B--2---:R2:W4:Y:S02]  /*99c0*/  SYNCS.PHASECHK.TRANS64.TRYWAIT P0, [R0+URZ+0x1d0], R2 ;  /* 0x0001d002000075a7 */ /* 0x00452400080011ff */
[----:B----4-:R-:W-:Y:S05]  /*99d0*/  @!P0 NANOSLEEP.SYNCS 0x989680 ;  /* 0x009896800000895d */ /* 0x010fea0003900000 */
[----:B------:R-:W4:Y:S02]  /*99e0*/  @!P0 SYNCS.PHASECHK.TRANS64 P0, [R0+URZ+0x1d0], R2 ;  /* 0x0001d002000085a7 */ /* 0x000f2400080010ff */
[----:B----4-:R-:W-:Y:S05]  /*99f0*/  @!P0 BRA `(.L_x_109) ;  /* 0xfffffffc00f08947 */ /* 0x010fea000383ffff */
[----:B------:R-:W-:Y:S05]  /*9a00*/  BRA `(.L_x_221) ;  /* 0xffffffb400bc7947 */ /* 0x000fea000383ffff */
.L_x_112:
[----:B------:R-:W-:Y:S07]  /*9a10*/  MOV R0, UR6 ;  /* 0x0000000600007c02 */ /* 0x000fee0008000f00 */
.L_x_222:
[----:B--2---:R2:W4:Y:S02]  /*9a20*/  SYNCS.PHASECHK.TRANS64.TRYWAIT P0, [R0+URZ+0x1c8], R2 ;  /* 0x0001c802000075a7 */ /* 0x00452400080011ff */
[----:B----4-:R-:W-:Y:S05]  /*9a30*/  @!P0 NANOSLEEP.SYNCS 0x989680 ;  /* 0x009896800000895d */ /* 0x010fea0003900000 */
[----:B------:R-:W4:Y:S02]  /*9a40*/  @!P0 SYNCS.PHASECHK.TRANS64 P0, [R0+URZ+0x1c8], R2 ;  /* 0x0001c802000085a7 */ /* 0x000f2400080010ff */
[----:B----4-:R-:W-:Y:S05]  /*9a50*/  @!P0 BRA `(.L_x_222) ;  /* 0xfffffffc00f08947 */ /* 0x010fea000383ffff */
[----:B------:R-:W-:Y:S05]  /*9a60*/  BRA `(.L_x_111) ;  /* 0xffffffb8009c7947 */ /* 0x000fea000383ffff */
.L_x_115:
[----:B------:R-:W-:Y:S07]  /*9a70*/  MOV R0, UR6 ;  /* 0x0000000600007c02 */ /* 0x000fee0008000f00 */
.L_x_223:
[----:B-1----:R1:W2:Y:S02]  /*9a80*/  SYNCS.PHASECHK.TRANS64.TRYWAIT P0, [R0+URZ+0x1b0], R14 ;  /* 0x0001b00e000075a7 */ /* 0x0022a400080011ff */
[----:B--2---:R-:W-:Y:S05]  /*9a90*/  @!P0 NANOSLEEP.SYNCS 0x989680 ;  /* 0x009896800000895d */ /* 0x004fea0003900000 */
[----:B------:R-:W2:Y:S02]  /*9aa0*/  @!P0 SYNCS.PHASECHK.TRANS64 P0, [R0+URZ+0x1b0], R14 ;  /* 0x0001b00e000085a7 */ /* 0x000ea400080010ff */
[----:B--2---:R-:W-:Y:S05]  /*9ab0*/  @!P0 BRA `(.L_x_223) ;  /* 0xfffffffc00f08947 */ /* 0x004fea000383ffff */
[----:B------:R-:W-:Y:S05]  /*9ac0*/  BRA `(.L_x_224) ;  /* 0xffffffbc00147947 */ /* 0x000fea000383ffff */
.L_x_116:
[----:B------:R-:W-:Y:S07]  /*9ad0*/  MOV R0, UR6 ;  /* 0x0000000600007c02 */ /* 0x000fee0008000f00 */
.L_x_225:
[----:B-1----:R1:W2:Y:S02]  /*9ae0*/  SYNCS.PHASECHK.TRANS64.TRYWAIT P0, [R0+URZ+0x1b8], R14 ;  /* 0x0001b80e000075a7 */ /* 0x0022a400080011ff */
[----:B--2---:R-:W-:Y:S05]  /*9af0*/  @!P0 NANOSLEEP.SYNCS 0x989680 ;  /* 0x009896800000895d */ /* 0x004fea0003900000 */
[----:B------:R-:W2:Y:S02]  /*9b00*/  @!P0 SYNCS.PHASECHK.TRANS64 P0, [R0+URZ+0x1b8], R14 ;  /* 0x0001b80e000085a7 */ /* 0x000ea400080010ff */
[----:B--2---:R-:W-:Y:S05]  /*9b10*/  @!P0 BRA `(.L_x_225) ;  /* 0xfffffffc00f08947 */ /* 0x004fea000383ffff */
[----:B------:R-:W-:Y:S05]  /*9b20*/  BRA `(.L_x_226) ;  /* 0xffffffbc00ac7947 */ /* 0x000fea000383ffff */
.L_x_118:
[----:B------:R-:W-:-:S07]  /*9b30*/  MOV R0, UR6 ;  /* 0x0000000600007c02 */ /* 0x000fce0008000f00 */
.L_x_227:
[----:B-1----:R1:W4:Y:S02]  /*9b40*/  SYNCS.PHASECHK.TRANS64.TRYWAIT P0, [R0+URZ+0x1b0], R2 ;  /* 0x0001b002000075a7 */ /* 0x00232400080011ff */
[----:B----4-:R-:W-:Y:S05]  /*9b50*/  @!P0 NANOSLEEP.SYNCS 0x989680 ;  /* 0x009896800000895d */ /* 0x010fea0003900000 */
[----:B------:R-:W4:Y:S02]  /*9b60*/  @!P0 SYNCS.PHASECHK.TRANS64 P0, [R0+URZ+0x1b0], R2 ;  /* 0x0001b002000085a7 */ /* 0x000f2400080010ff */
[----:B----4-:R-:W-:Y:S05]  /*9b70*/  @!P0 BRA `(.L_x_227) ;  /* 0xfffffffc00f08947 */ /* 0x010fea000383ffff */
[----:B------:R-:W-:Y:S05]  /*9b80*/  BRA `(.L_x_228) ;  /* 0xffffffc000347947 */ /* 0x000fea000383ffff */
.L_x_120:
[----:B--2---:R2:W3:Y:S02]  /*9b90*/  SYNCS.PHASECHK.TRANS64.TRYWAIT P0, [R0+URZ+0x1d0], R2 ;  /* 0x0001d002000075a7 */ /* 0x0044e400080011ff */
[----:B---3--:R-:W-:Y:S05]  /*9ba0*/  @!P0 NANOSLEEP.SYNCS 0x989680 ;  /* 0x009896800000895d */ /* 0x008fea0003900000 */
[----:B------:R-:W3:Y:S02]  /*9bb0*/  @!P0 SYNCS.PHASECHK.TRANS64 P0, [R0+URZ+0x1d0], R2 ;  /* 0x0001d002000085a7 */ /* 0x000ee400080010ff */
[----:B---3--:R-:W-:Y:S05]  /*9bc0*/  @!P0 BRA `(.L_x_120) ;  /* 0xfffffffc00f08947 */ /* 0x008fea000383ffff */
[----:B------:R-:W-:Y:S05]  /*9bd0*/  BRA `(.L_x_229) ;  /* 0xffffffc400147947 */ /* 0x000fea000383ffff */
.L_x_132:
[----:B-1----:R1:W2:Y:S02]  /*9be0*/  SYNCS.PHASECHK.TRANS64.TRYWAIT P0, [R0+URZ+0x1a0], R3 ;  /* 0x0001a003000075a7 */ /* 0x0022a400080011ff */
[----:B--2---:R-:W-:Y:S05]  /*9bf0*/  @!P0 NANOSLEEP.SYNCS 0x989680 ;  /* 0x009896800000895d */ /* 0x004fea0003900000 */
[----:B------:R-:W2:Y:S02]  /*9c00*/  @!P0 SYNCS.PHASECHK.TRANS64 P0, [R0+URZ+0x1a0], R3 ;  /* 0x0001a003000085a7 */ /* 0x000ea400080010ff */
[----:B--2---:R-:W-:Y:S05]  /*9c10*/  @!P0 BRA `(.L_x_132) ;  /* 0xfffffffc00f08947 */ /* 0x004fea000383ffff */
[----:B------:R-:W-:Y:S05]  /*9c20*/  BRA `(.L_x_131) ;  /* 0xffffffd0007c7947 */ /* 0x000fea000383ffff */
.L_x_134:
[----:B--2---:R2:W4:Y:S02]  /*9c30*/  SYNCS.PHASECHK.TRANS64.TRYWAIT P1, [R115+URZ+0x1f0], R5 ;  /* 0x0001f005730075a7 */ /* 0x00452400080211ff */
[----:B----4-:R-:W-:Y:S05]  /*9c40*/  @!P1 NANOSLEEP.SYNCS 0x989680 ;  /* 0x009896800000995d */ /* 0x010fea0003900000 */
[----:B------:R-:W4:Y:S02]  /*9c50*/  @!P1 SYNCS.PHASECHK.TRANS64 P1, [R115+URZ+0x1f0], R5 ;  /* 0x0001f005730095a7 */ /* 0x000f2400080210ff */
[----:B----4-:R-:W-:Y:S05]  /*9c60*/  @!P1 BRA `(.L_x_134) ;  /* 0xfffffffc00f09947 */ /* 0x010fea000383ffff */
[----:B------:R-:W-:Y:S05]  /*9c70*/  BRA `(.L_x_133) ;  /* 0xffffffd000d07947 */ /* 0x000fea000383ffff */
.L_x_142:
[----:B--2---:R2:W3:Y:S02]  /*9c80*/  SYNCS.PHASECHK.TRANS64.TRYWAIT P0, [R3+URZ+0x1a0], R0 ;  /* 0x0001a000030075a7 */ /* 0x0044e400080011ff */
[----:B---3--:R-:W-:Y:S05]  /*9c90*/  @!P0 NANOSLEEP.SYNCS 0x989680 ;  /* 0x009896800000895d */ /* 0x008fea0003900000 */
[----:B------:R-:W3:Y:S02]  /*9ca0*/  @!P0 SYNCS.PHASECHK.TRANS64 P0, [R3+URZ+0x1a0], R0 ;  /* 0x0001a000030085a7 */ /* 0x000ee400080010ff */
[----:B---3--:R-:W-:Y:S05]  /*9cb0*/  @!P0 BRA `(.L_x_142) ;  /* 0xfffffffc00f08947 */ /* 0x008fea000383ffff */
[----:B------:R-:W-:Y:S05]  /*9cc0*/  BRA `(.L_x_141) ;  /* 0xffffffdc00d47947 */ /* 0x000fea000383ffff */
        .weak           $__internal_0_$__cuda_sm10x_tcgen05_guardrail_trap_col_being_dealloced_not_returned_by_alloc
        .type           $__internal_0_$__cuda_sm10x_tcgen05_guardrail_trap_col_being_dealloced_not_returned_by_alloc,@function
        .size           $__internal_0_$__cuda_sm10x_tcgen05_guardrail_trap_col_being_dealloced_not_returned_by_alloc,($__internal_1_$__cuda_sm10x_tcgen05_guardrail_trap_phase_invalid_during_alloc - $__internal_0_$__cuda_sm10x_tcgen05_guardrail_trap_col_being_dealloced_not_returned_by_alloc)
$__internal_0_$__cuda_sm10x_tcgen05_guardrail_trap_col_being_dealloced_not_returned_by_alloc:
[----:B------:R-:W-:Y:S05]  /*9cd0*/  BPT.TRAP 0x1 ;  /* 0x000000040000795c */ /* 0x000fea0000300000 */
[----:B------:R-:W-:-:S04]  /*9ce0*/  HFMA2 R3, -RZ, RZ, 0, 0 ;  /* 0x00000000ff037431 */ /* 0x000fc800000001ff */
[----:B------:R-:W-:Y:S05]  /*9cf0*/  RET.REL.NODEC R2 `(_ZN7cutlass13device_kernelINS_4gemm6kernel13GemmUniversalIN4cute5tupleIJiiiiEEENS1_10collective13CollectiveMmaINS1_35MainloopSm100TmaUmmaWarpSpecializedILi26ELi2ELi4ENS5_IJNS4_1CILi2EEENSA_ILi1EEESC_EEEEENS5_IJNSA_ILi128EEESF_NSA_ILi64EEEEEENS_12float_e4m3_tENS5_IJlSC_lEEESI_SJ_NS4_8TiledMMAINS4_8MMA_AtomIJNS4_10MMA_TraitsINS4_25SM100_MMA_F8F6F4_2x1SM_SSEJSI_SI_fSF_SF_NS4_17integral_constantINS4_4UMMA5MajorELSQ_0EEESR_NSO_INSP_7ScaleInELSS_0EEEST_EEEEEENS4_6LayoutINS5_IJSC_SC_SC_EEENS5_IJNSA_ILi0EEESY_SY_EEEEENS5_IJNS4_10UnderscoreES11_S11_EEEEENS4_18SM100_TMA_2SM_LOADENS4_14ComposedLayoutINS4_7SwizzleILi2ELi4ELi3EEENS4_18smem_ptr_flag_bitsILi8EEENSW_INS5_IJNSA_ILi8EEESG_EEENS5_IJSG_SC_EEEEEEEvNS4_8identityES14_S1E_vS1F_EENS_8epilogue10collective18CollectiveEpilogueINS1H_23Sm100TmaWarpSpecializedILi2ELi2ELi32ELb0ELb0EEEJNS5_IJSG_SF_SG_EEENS5_IJNSW_ISG_SC_EENSW_INS5_IJNSA_ILi32EEESB_EEENS5_IJSC_SG_EEEEEEEESI_SJ_SI_SJ_NS1H_6fusion15FusionCallbacksIS1L_NS1T_17LinCombPerRowBiasISI_fSI_SI_fLi16ELNS_15FloatRoundStyleE2EEES1M_S1S_JEEENS4_5SM1004TMEM4LOAD26SM100_TMEM_LOAD_32dp32b32xENS4_13SM90_TMA_LOADENS15_INS16_ILi1ELi4ELi3EEES19_NSW_INS5_IJS1A_S1O_EEENS5_IJS1O_SC_EEEEEEENS4_39AutoVectorizingCopyWithAssumedAlignmentILi128EEENS4_14SM90_TMA_STOREES28_S2A_S2A_EEEvvEEEEvNT_6ParamsE) ;  /* 0xffffff6002c07950 */ /* 0x000fea0003c3ffff */
        .weak           $__internal_1_$__cuda_sm10x_tcgen05_guardrail_trap_phase_invalid_during_alloc
        .type           $__internal_1_$__cuda_sm10x_tcgen05_guardrail_trap_phase_invalid_during_alloc,@function
        .size           $__internal_1_$__cuda_sm10x_tcgen05_guardrail_trap_phase_invalid_during_alloc,($__internal_2_$__cuda_sm10x_tcgen05_guardrail_trap_unallocated_columns_being_dealloced - $__internal_1_$__cuda_sm10x_tcgen05_guardrail_trap_phase_invalid_during_alloc)
$__internal_1_$__cuda_sm10x_tcgen05_guardrail_trap_phase_invalid_during_alloc:
[----:B------:R-:W-:Y:S05]  /*9d00*/  BPT.TRAP 0x1 ;  /* 0x000000040000795c */ /* 0x000fea0000300000 */
[----:B------:R-:W-:-:S04]  /*9d10*/  MOV R3, 0x0 ;  /* 0x0000000000037802 */ /* 0x000fc80000000f00 */
[----:B------:R-:W-:Y:S05]  /*9d20*/  RET.REL.NODEC R2 `(_ZN7cutlass13device_kernelINS_4gemm6kernel13GemmUniversalIN4cute5tupleIJiiiiEEENS1_10collective13CollectiveMmaINS1_35MainloopSm100TmaUmmaWarpSpecializedILi26ELi2ELi4ENS5_IJNS4_1CILi2EEENSA_ILi1EEESC_EEEEENS5_IJNSA_ILi128EEESF_NSA_ILi64EEEEEENS_12float_e4m3_tENS5_IJlSC_lEEESI_SJ_NS4_8TiledMMAINS4_8MMA_AtomIJNS4_10MMA_TraitsINS4_25SM100_MMA_F8F6F4_2x1SM_SSEJSI_SI_fSF_SF_NS4_17integral_constantINS4_4UMMA5MajorELSQ_0EEESR_NSO_INSP_7ScaleInELSS_0EEEST_EEEEEENS4_6LayoutINS5_IJSC_SC_SC_EEENS5_IJNSA_ILi0EEESY_SY_EEEEENS5_IJNS4_10UnderscoreES11_S11_EEEEENS4_18SM100_TMA_2SM_LOADENS4_14ComposedLayoutINS4_7SwizzleILi2ELi4ELi3EEENS4_18smem_ptr_flag_bitsILi8EEENSW_INS5_IJNSA_ILi8EEESG_EEENS5_IJSG_SC_EEEEEEEvNS4_8identityES14_S1E_vS1F_EENS_8epilogue10collective18CollectiveEpilogueINS1H_23Sm100TmaWarpSpecializedILi2ELi2ELi32ELb0ELb0EEEJNS5_IJSG_SF_SG_EEENS5_IJNSW_ISG_SC_EENSW_INS5_IJNSA_ILi32EEESB_EEENS5_IJSC_SG_EEEEEEEESI_SJ_SI_SJ_NS1H_6fusion15FusionCallbacksIS1L_NS1T_17LinCombPerRowBiasISI_fSI_SI_fLi16ELNS_15FloatRoundStyleE2EEES1M_S1S_JEEENS4_5SM1004TMEM4LOAD26SM100_TMEM_LOAD_32dp32b32xENS4_13SM90_TMA_LOADENS15_INS16_ILi1ELi4ELi3EEES19_NSW_INS5_IJS1A_S1O_EEENS5_IJS1O_SC_EEEEEEENS4_39AutoVectorizingCopyWithAssumedAlignmentILi128EEENS4_14SM90_TMA_STOREES28_S2A_S2A_EEEvvEEEEvNT_6ParamsE) ;  /* 0xffffff6002b47950 */ /* 0x000fea0003c3ffff */
        .weak           $__internal_2_$__cuda_sm10x_tcgen05_guardrail_trap_unallocated_columns_being_dealloced
        .type           $__internal_2_$__cuda_sm10x_tcgen05_guardrail_trap_unallocated_columns_being_dealloced,@function
        .size           $__internal_2_$__cuda_sm10x_tcgen05_guardrail_trap_unallocated_columns_being_dealloced,(.L_x_231 - $__internal_2_$__cuda_sm10x_tcgen05_guardrail_trap_unallocated_columns_being_dealloced)
$__internal_2_$__cuda_sm10x_tcgen05_guardrail_trap_unallocated_columns_being_dealloced:
[----:B------:R-:W-:Y:S05]  /*9d30*/  BPT.TRAP 0x1 ;  /* 0x000000040000795c */ /* 0x000fea0000300000 */
[----:B------:R-:W-:-:S04]  /*9d40*/  HFMA2 R3, -RZ, RZ, 0, 0 ;  /* 0x00000000ff037431 */ /* 0x000fc800000001ff */
[----:B------:R-:W-:Y:S05]  /*9d50*/  RET.REL.NODEC R2 `(_ZN7cutlass13device_kernelINS_4gemm6kernel13GemmUniversalIN4cute5tupleIJiiiiEEENS1_10collective13CollectiveMmaINS1_35MainloopSm100TmaUmmaWarpSpecializedILi26ELi2ELi4ENS5_IJNS4_1CILi2EEENSA_ILi1EEESC_EEEEENS5_IJNSA_ILi128EEESF_NSA_ILi64EEEEEENS_12float_e4m3_tENS5_IJlSC_lEEESI_SJ_NS4_8TiledMMAINS4_8MMA_AtomIJNS4_10MMA_TraitsINS4_25SM100_MMA_F8F6F4_2x1SM_SSEJSI_SI_fSF_SF_NS4_17integral_constantINS4_4UMMA5MajorELSQ_0EEESR_NSO_INSP_7ScaleInELSS_0EEEST_EEEEEENS4_6LayoutINS5_IJSC_SC_SC_EEENS5_IJNSA_ILi0EEESY_SY_EEEEENS5_IJNS4_10UnderscoreES11_S11_EEEEENS4_18SM100_TMA_2SM_LOADENS4_14ComposedLayoutINS4_7SwizzleILi2ELi4ELi3EEENS4_18smem_ptr_flag_bitsILi8EEENSW_INS5_IJNSA_ILi8EEESG_EEENS5_IJSG_SC_EEEEEEEvNS4_8identityES14_S1E_vS1F_EENS_8epilogue10collective18CollectiveEpilogueINS1H_23Sm100TmaWarpSpecializedILi2ELi2ELi32ELb0ELb0EEEJNS5_IJSG_SF_SG_EEENS5_IJNSW_ISG_SC_EENSW_INS5_IJNSA_ILi32EEESB_EEENS5_IJSC_SG_EEEEEEEESI_SJ_SI_SJ_NS1H_6fusion15FusionCallbacksIS1L_NS1T_17LinCombPerRowBiasISI_fSI_SI_fLi16ELNS_15FloatRoundStyleE2EEES1M_S1S_JEEENS4_5SM1004TMEM4LOAD26SM100_TMEM_LOAD_32dp32b32xENS4_13SM90_TMA_LOADENS15_INS16_ILi1ELi4ELi3EEES19_NSW_INS5_IJS1A_S1O_EEENS5_IJS1O_SC_EEEEEEENS4_39AutoVectorizingCopyWithAssumedAlignmentILi128EEENS4_14SM90_TMA_STOREES28_S2A_S2A_EEEvvEEEEvNT_6ParamsE) ;  /* 0xffffff6002a87950 */ /* 0x000fea0003c3ffff */
.L_x_230:
[----:B------:R-:W-:-:S00]  /*9d60*/  BRA `(.L_x_230) ;  /* 0xfffffffc00fc7947 */ /* 0x000fc0000383ffff */
[----:B------:R-:W-:-:S00]  /*9d70*/  NOP ;  /* 0x0000000000007918 */ /* 0x000fc00000000000 */
        /* <DEDUP_REMOVED lines=8> */
.L_x_231:


//--------------------- .nv.global.init           --------------------------
	.section	.nv.global.init,"aw",@progbits
.nv.global.init:
	.type		$str$27,@object
	.size		$str$27,($str$28 - $str$27)
$str$27:
        /*0000*/ 	.byte	0x28, 0x61, 0x64, 0x64, 0x72, 0x65, 0x73, 0x73, 0x20, 0x26, 0x20, 0x6d, 0x61, 0x73, 0x6b, 0x29
        /*0010*/ 	.byte	0x20, 0x3d, 0x3d, 0x20, 0x30, 0x00
	.type		$str$28,@object
	.size		$str$28,($str$26 - $str$28)
$str$28:
        /*0016*/ 	.byte	0x2f, 0x74, 0x6d, 0x70, 0x2f, 0x63, 0x75, 0x74, 0x6c, 0x61, 0x73, 0x73, 0x5f, 0x73, 0x77, 0x65
        /*0026*/ 	.byte	0x65, 0x70, 0x5f, 0x73, 0x72, 0x63, 0x2f, 0x69, 0x6e, 0x63, 0x6c, 0x75, 0x64, 0x65, 0x2f, 0x63
        /*0036*/ 	.byte	0x75, 0x74, 0x65, 0x2f, 0x70, 0x6f, 0x69, 0x6e, 0x74, 0x65, 0x72, 0x5f, 0x66, 0x6c, 0x61, 0x67
        /*0046*/ 	.byte	0x67, 0x65, 0x64, 0x2e, 0x68, 0x70, 0x70, 0x00
	.type		$str$26,@object
	.size		$str$26,($str$25 - $str$26)
$str$26:
        /*004e*/ 	.byte	0x2f, 0x74, 0x6d, 0x70, 0x2f, 0x63, 0x75, 0x74, 0x6c, 0x61, 0x73, 0x73, 0x5f, 0x73, 0x77, 0x65
        /*005e*/ 	.byte	0x65, 0x70, 0x5f, 0x73, 0x72, 0x63, 0x2f, 0x69, 0x6e, 0x63, 0x6c, 0x75, 0x64, 0x65, 0x2f, 0x63
        /*006e*/ 	.byte	0x75, 0x74, 0x65, 0x2f, 0x61, 0x74, 0x6f, 0x6d, 0x2f, 0x63, 0x6f, 0x70, 0x79, 0x5f, 0x74, 0x72
        /*007e*/ 	.byte	0x61, 0x69, 0x74, 0x73, 0x5f, 0x73, 0x6d, 0x31, 0x30, 0x30, 0x2e, 0x68, 0x70, 0x70, 0x00
	.type		$str$25,@object
	.size		$str$25,(__unnamed_1 - $str$25)
$str$25:
        /*008d*/ 	.byte	0x28, 0x28, 0x75, 0x69, 0x6e, 0x74, 0x33, 0x32, 0x5f, 0x74, 0x28, 0x74, 0x68, 0x72, 0x65, 0x61
        /*009d*/ 	.byte	0x64, 0x49, 0x64, 0x78, 0x2e, 0x78, 0x29, 0x20, 0x2f, 0x20, 0x33, 0x32, 0x29, 0x20, 0x25, 0x20
        /*00ad*/ 	.byte	0x34, 0x29, 0x20, 0x3d, 0x3d, 0x20, 0x28, 0x28, 0x28, 0x74, 0x6d, 0x65, 0x6d, 0x5f, 0x61, 0x64
        /*00bd*/ 	.byte	0x64, 0x72, 0x20, 0x3e, 0x3e, 0x20, 0x31, 0x36, 0x29, 0x20, 0x2f, 0x20, 0x33, 0x32, 0x29, 0x20
        /*00cd*/ 	.byte	0x25, 0x20, 0x34, 0x29, 0x00
	.type		__unnamed_1,@object
	.size		__unnamed_1,(__unnamed_2 - __unnamed_1)
__unnamed_1:
        /*00d2*/ 	.byte	0x61, 0x75, 0x74, 0x6f, 0x20, 0x63, 0x75, 0x74, 0x65, 0x3a, 0x3a, 0x61, 0x73, 0x5f, 0x70, 0x6f
        /* <DEDUP_REMOVED lines=24> */
        /*0262*/ 	.byte	0x3a, 0x3a, 0x43, 0x3c, 0x34, 0x30, 0x39, 0x36, 0x3e, 0x3e, 0x3e, 0x3e, 0x5d, 0x00
	.type		__unnamed_2,@object
	.size		__unnamed_2,(.L_2 - __unnamed_2)
__unnamed_2:
        /* <DEDUP_REMOVED lines=40> */
        /*04f0*/ 	.byte	0x74, 0x65, 0x3a, 0x3a, 0x43, 0x3c, 0x30, 0x3e, 0x3e, 0x3e, 0x3e, 0x5d, 0x00
.L_2:


//--------------------- .nv.shared._ZN7cutlass13device_kernelINS_4gemm6kernel13GemmUniversalIN4cute5tupleIJiiiiEEENS1_10collective13CollectiveMmaINS1_35MainloopSm100TmaUmmaWarpSpecializedILi26ELi2ELi4ENS5_IJNS4_1CILi2EEENSA_ILi1EEESC_EEEEENS5_IJNSA_ILi128EEESF_NSA_ILi64EEEEEENS_12float_e4m3_tENS5_IJlSC_lEEESI_SJ_NS4_8TiledMMAINS4_8MMA_AtomIJNS4_10MMA_TraitsINS4_25SM100_MMA_F8F6F4_2x1SM_SSEJSI_SI_fSF_SF_NS4_17integral_constantINS4_4UMMA5MajorELSQ_0EEESR_NSO_INSP_7ScaleInELSS_0EEEST_EEEEEENS4_6LayoutINS5_IJSC_SC_SC_EEENS5_IJNSA_ILi0EEESY_SY_EEEEENS5_IJNS4_10UnderscoreES11_S11_EEEEENS4_18SM100_TMA_2SM_LOADENS4_14ComposedLayoutINS4_7SwizzleILi2ELi4ELi3EEENS4_18smem_ptr_flag_bitsILi8EEENSW_INS5_IJNSA_ILi8EEESG_EEENS5_IJSG_SC_EEEEEEEvNS4_8identityES14_S1E_vS1F_EENS_8epilogue10collective18CollectiveEpilogueINS1H_23Sm100TmaWarpSpecializedILi2ELi2ELi32ELb0ELb0EEEJNS5_IJSG_SF_SG_EEENS5_IJNSW_ISG_SC_EENSW_INS5_IJNSA_ILi32EEESB_EEENS5_IJSC_SG_EEEEEEEESI_SJ_SI_SJ_NS1H_6fusion15FusionCallbacksIS1L_NS1T_17LinCombPerRowBiasISI_fSI_SI_fLi16ELNS_15FloatRoundStyleE2EEES1M_S1S_JEEENS4_5SM1004TMEM4LOAD26SM100_TMEM_LOAD_32dp32b32xENS4_13SM90_TMA_LOADENS15_INS16_ILi1ELi4ELi3EEES19_NSW_INS5_IJS1A_S1O_EEENS5_IJS1O_SC_EEEEEEENS4_39AutoVectorizingCopyWithAssumedAlignmentILi128EEENS4_14SM90_TMA_STOREES28_S2A_S2A_EEEvvEEEEvNT_6ParamsE --------------------------
	.section	.nv.shared._ZN7cutlass13device_kernelINS_4gemm6kernel13GemmUniversalIN4cute5tupleIJiiiiEEENS1_10collective13CollectiveMmaINS1_35MainloopSm100TmaUmmaWarpSpecializedILi26ELi2ELi4ENS5_IJNS4_1CILi2EEENSA_ILi1EEESC_EEEEENS5_IJNSA_ILi128EEESF_NSA_ILi64EEEEEENS_12float_e4m3_tENS5_IJlSC_lEEESI_SJ_NS4_8TiledMMAINS4_8MMA_AtomIJNS4_10MMA_TraitsINS4_25SM100_MMA_F8F6F4_2x1SM_SSEJSI_SI_fSF_SF_NS4_17integral_constantINS4_4UMMA5MajorELSQ_0EEESR_NSO_INSP_7ScaleInELSS_0EEEST_EEEEEENS4_6LayoutINS5_IJSC_SC_SC_EEENS5_IJNSA_ILi0EEESY_SY_EEEEENS5_IJNS4_10UnderscoreES11_S11_EEEEENS4_18SM100_TMA_2SM_LOADENS4_14ComposedLayoutINS4_7SwizzleILi2ELi4ELi3EEENS4_18smem_ptr_flag_bitsILi8EEENSW_INS5_IJNSA_ILi8EEESG_EEENS5_IJSG_SC_EEEEEEEvNS4_8identityES14_S1E_vS1F_EENS_8epilogue10collective18CollectiveEpilogueINS1H_23Sm100TmaWarpSpecializedILi2ELi2ELi32ELb0ELb0EEEJNS5_IJSG_SF_SG_EEENS5_IJNSW_ISG_SC_EENSW_INS5_IJNSA_ILi32EEESB_EEENS5_IJSC_SG_EEEEEEEESI_SJ_SI_SJ_NS1H_6fusion15FusionCallbacksIS1L_NS1T_17LinCombPerRowBiasISI_fSI_SI_fLi16ELNS_15FloatRoundStyleE2EEES1M_S1S_JEEENS4_5SM1004TMEM4LOAD26SM100_TMEM_LOAD_32dp32b32xENS4_13SM90_TMA_LOADENS15_INS16_ILi1ELi4ELi3EEES19_NSW_INS5_IJS1A_S1O_EEENS5_IJS1O_SC_EEEEEEENS4_39AutoVectorizingCopyWithAssumedAlignmentILi128EEENS4_14SM90_TMA_STOREES28_S2A_S2A_EEEvvEEEEvNT_6ParamsE,"aw",@nobits
	.sectionflags	@""
	.align	16
	.zero		1024


//--------------------- .nv.shared.reserved.0     --------------------------
	.section	.nv.shared.reserved.0,"aw",@nobits
	.weak		__nv_reservedSMEM_offset_0_alias
	.size		__nv_reservedSMEM_offset_0_alias, 0, 64
	.other		__nv_reservedSMEM_offset_0_alias,@"STO_CUDA_RESERVED_SHARED STV_DEFAULT"
__nv_reservedSMEM_offset_0_alias:
	.zero		0
.nv.shared.reserved.0:
	.zero		64
	.weak		__nv_reservedSMEM_tcgen05_partition
	.type		__nv_reservedSMEM_tcgen05_partition,@object
	.size		__nv_reservedSMEM_tcgen05_partition,(.L_0 - __nv_reservedSMEM_tcgen05_partition)
__nv_reservedSMEM_tcgen05_partition:
	.zero		32
.L_0:


//--------------------- .nv.global                --------------------------
	.section	.nv.global,"aw",@nobits
.nv.global:
	.type		_ZN39_INTERNAL_22958ce4_4_k_cu_b58f5af9_29204cute1_E,@object
	.size		_ZN39_INTERNAL_22958ce4_4_k_cu_b58f5af9_29204cute1_E,(_ZN39_INTERNAL_22958ce4_4_k_cu_b58f5af9_29204cuda3std3__45__cpo6cbeginE - _ZN39_INTERNAL_22958ce4_4_k_cu_b58f5af9_29204cute1_E)
_ZN39_INTERNAL_22958ce4_4_k_cu_b58f5af9_29204cute1_E:
	.zero		1
	.type		_ZN39_INTERNAL_22958ce4_4_k_cu_b58f5af9_29204cuda3std3__45__cpo6cbeginE,@object
	.size		_ZN39_INTERNAL_22958ce4_4_k_cu_b58f5af9_29204cuda3std3__45__cpo6cbeginE,(_ZN39_INTERNAL_22958ce4_4_k_cu_b58f5af9_29204cuda3std3__48in_placeE - _ZN39_INTERNAL_22958ce4_4_k_cu_b58f5af9_29204cuda3std3__45__cpo6cbeginE)
_ZN39_INTERNAL_22958ce4_4_k_cu_b58f5af9_29204cuda3std3__45__cpo6cbeginE:
	.zero		1
	.type		_ZN39_INTERNAL_22958ce4_4_k_cu_b58f5af9_29204cuda3std3__48in_placeE,@object
	.size		_ZN39_INTERNAL_22958ce4_4_k_cu_b58f5af9_29204cuda3std3__48in_placeE,(_ZN39_INTERNAL_22958ce4_4_k_cu_b58f5af9_29204cuda3std6ranges3__45__cpo9iter_moveE - _ZN39_INTERNAL_22958ce4_4_k_cu_b58f5af9_29204cuda3std3__48in_placeE)
_ZN39_INTERNAL_22958ce4_4_k_cu_b58f5af9_29204cuda3std3__48in_placeE:
	.zero		1
	.type		_ZN39_INTERNAL_22958ce4_4_k_cu_b58f5af9_29204cuda3std6ranges3__45__cpo9iter_moveE,@object
	.size		_ZN39_INTERNAL_22958ce4_4_k_cu_b58f5af9_29204cuda3std6ranges3__45__cpo9iter_moveE,(_ZN39_INTERNAL_22958ce4_4_k_cu_b58f5af9_29204cuda3std3__45__cpo5beginE - _ZN39_INTERNAL_22958ce4_4_k_cu_b58f5af9_29204cuda3std6ranges3__45__cpo9iter_moveE)
_ZN39_INTERNAL_22958ce4_4_k_cu_b58f5af9_29204cuda3std6ranges3__45__cpo9iter_moveE:
	.zero		1
	.type		_ZN39_INTERNAL_22958ce4_4_k_cu_b58f5af9_29204cuda3std3__45__cpo5beginE,@object
	.size		_ZN39_INTERNAL_22958ce4_4_k_cu_b58f5af9_29204cuda3std3__45__cpo5beginE,(_ZN39_INTERNAL_22958ce4_4_k_cu_b58f5af9_29204cuda3std3__441_GLOBAL__N__22958ce4_4_k_cu_b58f5af9_29206ignoreE - _ZN39_INTERNAL_22958ce4_4_k_cu_b58f5af9_29204cuda3std3__45__cpo5beginE)
_ZN39_INTERNAL_22958ce4_4_k_cu_b58f5af9_29204cuda3std3__45__cpo5beginE:
	.zero		1
	.type		_ZN39_INTERNAL_22958ce4_4_k_cu_b58f5af9_29204cuda3std3__441_GLOBAL__N__22958ce4_4_k_cu_b58f5af9_29206ignoreE,@object
	.size		_ZN39_INTERNAL_22958ce4_4_k_cu_b58f5af9_29204cuda3std3__441_GLOBAL__N__22958ce4_4_k_cu_b58f5af9_29206ignoreE,(_ZN39_INTERNAL_22958ce4_4_k_cu_b58f5af9_29204cute7productE - _ZN39_INTERNAL_22958ce4_4_k_cu_b58f5af9_29204cuda3std3__441_GLOBAL__N__22958ce4_4_k_cu_b58f5af9_29206ignoreE)
_ZN39_INTERNAL_22958ce4_4_k_cu_b58f5af9_29204cuda3std3__441_GLOBAL__N__22958ce4_4_k_cu_b58f5af9_29206ignoreE:
	.zero		1
	.type		_ZN39_INTERNAL_22958ce4_4_k_cu_b58f5af9_29204cute7productE,@object
	.size		_ZN39_INTERNAL_22958ce4_4_k_cu_b58f5af9_29204cute7productE,(_ZN39_INTERNAL_22958ce4_4_k_cu_b58f5af9_29204cuda3std3__45__cpo3endE - _ZN39_INTERNAL_22958ce4_4_k_cu_b58f5af9_29204cute7productE)
_ZN39_INTERNAL_22958ce4_4_k_cu_b58f5af9_29204cute7productE:
	.zero		1
	.type		_ZN39_INTERNAL_22958ce4_4_k_cu_b58f5af9_29204cuda3std3__45__cpo3endE,@object
	.size		_ZN39_INTERNAL_22958ce4_4_k_cu_b58f5af9_29204cuda3std3__45__cpo3endE,(_ZN39_INTERNAL_22958ce4_4_k_cu_b58f5af9_29204cuda3std3__419piecewise_constructE - _ZN39_INTERNAL_22958ce4_4_k_cu_b58f5af9_29204cuda3std3__45__cpo3endE)
_ZN39_INTERNAL_22958ce4_4_k_cu_b58f5af9_29204cuda3std3__45__cpo3endE:
	.zero		1
	.type		_ZN39_INTERNAL_22958ce4_4_k_cu_b58f5af9_29204cuda3std3__419piecewise_constructE,@object
	.size		_ZN39_INTERNAL_22958ce4_4_k_cu_b58f5af9_29204cuda3std3__419piecewise_constructE,(_ZN39_INTERNAL_22958ce4_4_k_cu_b58f5af9_29204cuda3std3__45__cpo4cendE - _ZN39_INTERNAL_22958ce4_4_k_cu_b58f5af9_29204cuda3std3__419piecewise_constructE)
_ZN39_INTERNAL_22958ce4_4_k_cu_b58f5af9_29204cuda3std3__419piecewise_constructE:
	.zero		1
	.type		_ZN39_INTERNAL_22958ce4_4_k_cu_b58f5af9_29204cuda3std3__45__cpo4cendE,@object
	.size		_ZN39_INTERNAL_22958ce4_4_k_cu_b58f5af9_29204cuda3std3__45__cpo4cendE,(_ZN39_INTERNAL_22958ce4_4_k_cu_b58f5af9_29204cuda3std6ranges3__45__cpo4swapE - _ZN39_INTERNAL_22958ce4_4_k_cu_b58f5af9_29204cuda3std3__45__cpo4cendE)
_ZN39_INTERNAL_22958ce4_4_k_cu_b58f5af9_29204cuda3std3__45__cpo4cendE:
	.zero		1
	.type		_ZN39_INTERNAL_22958ce4_4_k_cu_b58f5af9_29204cuda3std6ranges3__45__cpo4swapE,@object
	.size		_ZN39_INTERNAL_22958ce4_4_k_cu_b58f5af9_29204cuda3std6ranges3__45__cpo4swapE,(.L_10 - _ZN39_INTERNAL_22958ce4_4_k_cu_b58f5af9_29204cuda3std6ranges3__45__cpo4swapE)
_ZN39_INTERNAL_22958ce4_4_k_cu_b58f5af9_29204cuda3std6ranges3__45__cpo4swapE:
	.zero		1
.L_10:


//--------------------- .nv.constant0._ZN7cutlass13device_kernelINS_4gemm6kernel13GemmUniversalIN4cute5tupleIJiiiiEEENS1_10collective13CollectiveMmaINS1_35MainloopSm100TmaUmmaWarpSpecializedILi26ELi2ELi4ENS5_IJNS4_1CILi2EEENSA_ILi1EEESC_EEEEENS5_IJNSA_ILi128EEESF_NSA_ILi64EEEEEENS_12float_e4m3_tENS5_IJlSC_lEEESI_SJ_NS4_8TiledMMAINS4_8MMA_AtomIJNS4_10MMA_TraitsINS4_25SM100_MMA_F8F6F4_2x1SM_SSEJSI_SI_fSF_SF_NS4_17integral_constantINS4_4UMMA5MajorELSQ_0EEESR_NSO_INSP_7ScaleInELSS_0EEEST_EEEEEENS4_6LayoutINS5_IJSC_SC_SC_EEENS5_IJNSA_ILi0EEESY_SY_EEEEENS5_IJNS4_10UnderscoreES11_S11_EEEEENS4_18SM100_TMA_2SM_LOADENS4_14ComposedLayoutINS4_7SwizzleILi2ELi4ELi3EEENS4_18smem_ptr_flag_bitsILi8EEENSW_INS5_IJNSA_ILi8EEESG_EEENS5_IJSG_SC_EEEEEEEvNS4_8identityES14_S1E_vS1F_EENS_8epilogue10collective18CollectiveEpilogueINS1H_23Sm100TmaWarpSpecializedILi2ELi2ELi32ELb0ELb0EEEJNS5_IJSG_SF_SG_EEENS5_IJNSW_ISG_SC_EENSW_INS5_IJNSA_ILi32EEESB_EEENS5_IJSC_SG_EEEEEEEESI_SJ_SI_SJ_NS1H_6fusion15FusionCallbacksIS1L_NS1T_17LinCombPerRowBiasISI_fSI_SI_fLi16ELNS_15FloatRoundStyleE2EEES1M_S1S_JEEENS4_5SM1004TMEM4LOAD26SM100_TMEM_LOAD_32dp32b32xENS4_13SM90_TMA_LOADENS15_INS16_ILi1ELi4ELi3EEES19_NSW_INS5_IJS1A_S1O_EEENS5_IJS1O_SC_EEEEEEENS4_39AutoVectorizingCopyWithAssumedAlignmentILi128EEENS4_14SM90_TMA_STOREES28_S2A_S2A_EEEvvEEEEvNT_6ParamsE --------------------------
	.section	.nv.constant0._ZN7cutlass13device_kernelINS_4gemm6kernel13GemmUniversalIN4cute5tupleIJiiiiEEENS1_10collective13CollectiveMmaINS1_35MainloopSm100TmaUmmaWarpSpecializedILi26ELi2ELi4ENS5_IJNS4_1CILi2EEENSA_ILi1EEESC_EEEEENS5_IJNSA_ILi128EEESF_NSA_ILi64EEEEEENS_12float_e4m3_tENS5_IJlSC_lEEESI_SJ_NS4_8TiledMMAINS4_8MMA_AtomIJNS4_10MMA_TraitsINS4_25SM100_MMA_F8F6F4_2x1SM_SSEJSI_SI_fSF_SF_NS4_17integral_constantINS4_4UMMA5MajorELSQ_0EEESR_NSO_INSP_7ScaleInELSS_0EEEST_EEEEEENS4_6LayoutINS5_IJSC_SC_SC_EEENS5_IJNSA_ILi0EEESY_SY_EEEEENS5_IJNS4_10UnderscoreES11_S11_EEEEENS4_18SM100_TMA_2SM_LOADENS4_14ComposedLayoutINS4_7SwizzleILi2ELi4ELi3EEENS4_18smem_ptr_flag_bitsILi8EEENSW_INS5_IJNSA_ILi8EEESG_EEENS5_IJSG_SC_EEEEEEEvNS4_8identityES14_S1E_vS1F_EENS_8epilogue10collective18CollectiveEpilogueINS1H_23Sm100TmaWarpSpecializedILi2ELi2ELi32ELb0ELb0EEEJNS5_IJSG_SF_SG_EEENS5_IJNSW_ISG_SC_EENSW_INS5_IJNSA_ILi32EEESB_EEENS5_IJSC_SG_EEEEEEEESI_SJ_SI_SJ_NS1H_6fusion15FusionCallbacksIS1L_NS1T_17LinCombPerRowBiasISI_fSI_SI_fLi16ELNS_15FloatRoundStyleE2EEES1M_S1S_JEEENS4_5SM1004TMEM4LOAD26SM100_TMEM_LOAD_32dp32b32xENS4_13SM90_TMA_LOADENS15_INS16_ILi1ELi4ELi3EEES19_NSW_INS5_IJS1A_S1O_EEENS5_IJS1O_SC_EEEEEEENS4_39AutoVectorizingCopyWithAssumedAlignmentILi128EEENS4_14SM90_TMA_STOREES28_S2A_S2A_EEEvvEEEEvNT_6ParamsE,"a",@progbits
	.sectionflags	@""
	.align	4
.nv.constant0._ZN7cutlass13device_kernelINS_4gemm6kernel13GemmUniversalIN4cute5tupleIJiiiiEEENS1_10collective13CollectiveMmaINS1_35MainloopSm100TmaUmmaWarpSpecializedILi26ELi2ELi4ENS5_IJNS4_1CILi2EEENSA_ILi1EEESC_EEEEENS5_IJNSA_ILi128EEESF_NSA_ILi64EEEEEENS_12float_e4m3_tENS5_IJlSC_lEEESI_SJ_NS4_8TiledMMAINS4_8MMA_AtomIJNS4_10MMA_TraitsINS4_25SM100_MMA_F8F6F4_2x1SM_SSEJSI_SI_fSF_SF_NS4_17integral_constantINS4_4UMMA5MajorELSQ_0EEESR_NSO_INSP_7ScaleInELSS_0EEEST_EEEEEENS4_6LayoutINS5_IJSC_SC_SC_EEENS5_IJNSA_ILi0EEESY_SY_EEEEENS5_IJNS4_10UnderscoreES11_S11_EEEEENS4_18SM100_TMA_2SM_LOADENS4_14ComposedLayoutINS4_7SwizzleILi2ELi4ELi3EEENS4_18smem_ptr_flag_bitsILi8EEENSW_INS5_IJNSA_ILi8EEESG_EEENS5_IJSG_SC_EEEEEEEvNS4_8identityES14_S1E_vS1F_EENS_8epilogue10collective18CollectiveEpilogueINS1H_23Sm100TmaWarpSpecializedILi2ELi2ELi32ELb0ELb0EEEJNS5_IJSG_SF_SG_EEENS5_IJNSW_ISG_SC_EENSW_INS5_IJNSA_ILi32EEESB_EEENS5_IJSC_SG_EEEEEEEESI_SJ_SI_SJ_NS1H_6fusion15FusionCallbacksIS1L_NS1T_17LinCombPerRowBiasISI_fSI_SI_fLi16ELNS_15FloatRoundStyleE2EEES1M_S1S_JEEENS4_5SM1004TMEM4LOAD26SM100_TMEM_LOAD_32dp32b32xENS4_13SM90_TMA_LOADENS15_INS16_ILi1ELi4ELi3EEES19_NSW_INS5_IJS1A_S1O_EEENS5_IJS1O_SC_EEEEEEENS4_39AutoVectorizingCopyWithAssumedAlignmentILi128EEENS4_14SM90_TMA_STOREES28_S2A_S2A_EEEvvEEEEvNT_6ParamsE:
	.zero		2944


//--------------------- SYMBOLS --------------------------

	.type		.nv.reservedSmem.offset0,@object
	.size		.nv.reservedSmem.offset0,0x4
	.type		.nv.reservedSmem.cap,@object
	.size		.nv.reservedSmem.cap,0x4
	.type		__assertfail,@function
